// auto-generated by cutlass_sweep.gemm — config: {"arch": "sm_100", "cluster_m": 2, "cluster_n": 4, "dtype": "bf16", "dtype_b": "bf16", "layout": "nt", "stages": 0, "tile_k": 32, "tile_m": 64, "tile_n": 64}
#include "cutlass/cutlass.h"
#include "cutlass/gemm/collective/collective_builder.hpp"
#include "cutlass/gemm/device/gemm_universal_adapter.h"
#include "cutlass/gemm/kernel/gemm_universal.hpp"
#include "cutlass/epilogue/collective/collective_builder.hpp"

using ElemA = cutlass::bfloat16_t;
using ElemB = cutlass::bfloat16_t;
using ElemCD = cutlass::bfloat16_t;
using Acc  = float;
using TileShape    = cute::Shape<cute::_64, cute::_64, cute::_32>;
using ClusterShape = cute::Shape<cute::_2, cute::_4, cute::_1>;

using CollectiveEpilogue = typename cutlass::epilogue::collective::CollectiveBuilder<
    cutlass::arch::Sm100, cutlass::arch::OpClassTensorOp,
    TileShape, ClusterShape,
    cutlass::epilogue::collective::EpilogueTileAuto,
    Acc, Acc,
    ElemCD, cutlass::layout::RowMajor, 128 / cutlass::sizeof_bits<ElemCD>::value,
    ElemCD, cutlass::layout::RowMajor, 128 / cutlass::sizeof_bits<ElemCD>::value,
    cutlass::epilogue::collective::EpilogueScheduleAuto
  >::CollectiveOp;

using CollectiveMainloop = typename cutlass::gemm::collective::CollectiveBuilder<
    cutlass::arch::Sm100, cutlass::arch::OpClassTensorOp,
    ElemA, cutlass::layout::RowMajor, 128 / cutlass::sizeof_bits<ElemA>::value,
    ElemB, cutlass::layout::ColumnMajor, 128 / cutlass::sizeof_bits<ElemB>::value,
    Acc,
    TileShape, ClusterShape,
    cutlass::gemm::collective::StageCountAutoCarveout<static_cast<int>(sizeof(typename CollectiveEpilogue::SharedStorage))>,
    cutlass::gemm::collective::KernelScheduleAuto
  >::CollectiveOp;

using GemmKernel = cutlass::gemm::kernel::GemmUniversal<
    cute::Shape<int,int,int,int>,
    CollectiveMainloop,
    CollectiveEpilogue
>;
using Gemm = cutlass::gemm::device::GemmUniversalAdapter<GemmKernel>;

// Force the device kernel symbol into the cubin without needing a host main.
auto* _anchor = &cutlass::device_kernel<GemmKernel>;


// ===== COMPILED SASS (sm_100a) =====

	.target	sm_100a

	.elftype	@"ET_EXEC"


//--------------------- .note.nv.tkinfo           --------------------------
	.section	.note.nv.tkinfo,"",@"SHT_NOTE"
	.sectionflags	@"SHF_NOTE_NV_TKINFO"
	.tkinfo
        /*0018*/ 	.word	0x00000002
        /*0030*/ 	.string	""
        /*0030*/ 	.string	"ptxas"
        /*0030*/ 	.string	"Cuda compilation tools, release 13.0, V13.0.88"
        /*0030*/ 	.string	"Build cuda_13.0.r13.0/compiler.36424714_0"
        /*0030*/ 	.string	"-arch sm_100a -m 64 "



//--------------------- .note.nv.cuinfo           --------------------------
	.section	.note.nv.cuinfo,"",@"SHT_NOTE"
	.sectionflags	@"SHF_NOTE_NV_CUINFO"
        /*0018*/ 	.short	0x0002
        /*001a*/ 	.short	0x0064
        /*001c*/ 	.short	0x0082
	.zero		2


//--------------------- .nv.info                  --------------------------
	.section	.nv.info,"",@"SHT_CUDA_INFO"
	.align	4


	//----- nvinfo : EIATTR_REGCOUNT
	.align		4
        /*0000*/ 	.byte	0x04, 0x2f
        /*0002*/ 	.short	(.L_19 - .L_18)
	.align		4
.L_18:
        /*0004*/ 	.word	index@(_ZN7cutlass13device_kernelINS_4gemm6kernel13GemmUniversalIN4cute5tupleIJiiiiEEENS1_10collective13CollectiveMmaINS1_35MainloopSm100TmaUmmaWarpSpecializedILi26ELi2ELi4ENS5_IJNS4_1CILi2EEENSA_ILi4EEENSA_ILi1EEEEEEEENS5_IJNSA_ILi64EEESG_NSA_ILi32EEEEEENS_10bfloat16_tENS5_IJlSD_lEEESJ_SK_NS4_8TiledMMAINS4_8MMA_AtomIJNS4_20SM100_MMA_F16BF16_SSISJ_SJ_fLi64ELi64ELNS4_4UMMA5MajorE0ELSP_0ELNSO_7ScaleInE0ELSQ_0EEEEEENS4_6LayoutINS5_IJSD_SD_SD_EEENS5_IJNSA_ILi0EEESV_SV_EEEEENS5_IJNS4_10UnderscoreESY_SY_EEEEENS4_23SM90_TMA_LOAD_MULTICASTENS4_14ComposedLayoutINS4_7SwizzleILi2ELi4ELi3EEENS4_18smem_ptr_flag_bitsILi16EEENST_INS5_IJNSA_ILi8EEESH_EEENS5_IJSH_SD_EEEEEEEvNS4_8identityES11_S1B_vS1C_EENS_8epilogue10collective18CollectiveEpilogueINS1E_23Sm100TmaWarpSpecializedILi3ELi2ELi16ELb1ELb0EEEJSI_NS5_IJNST_ISG_SD_EENST_ISH_SD_EEEEESJ_SK_SJ_SK_NS1E_6fusion15FusionCallbacksIS1I_NS1M_17LinearCombinationISJ_fSJ_fLNS_15FloatRoundStyleE2EEESI_S1L_JEEENS4_5SM1004TMEM4LOAD26SM100_TMEM_LOAD_16dp256b4xENS4_13SM90_TMA_LOADES1B_NS4_17SM75_U32x4_LDSM_NENS4_14SM90_TMA_STOREES1B_NS4_17SM90_U32x4_STSM_NENS4_39AutoVectorizingCopyWithAssumedAlignmentILi128EEEEEEvvEEEEvNT_6ParamsE)
        /*0008*/ 	.word	0x00000046


	//----- nvinfo : EIATTR_FRAME_SIZE
	.align		4
.L_19:
        /*000c*/ 	.byte	0x04, 0x11
        /*000e*/ 	.short	(.L_21 - .L_20)
	.align		4
.L_20:
        /*0010*/ 	.word	index@($__internal_2_$__cuda_sm10x_tcgen05_guardrail_trap_unallocated_columns_being_dealloced)
        /*0014*/ 	.word	0x00000000


	//----- nvinfo : EIATTR_FRAME_SIZE
	.align		4
.L_21:
        /*0018*/ 	.byte	0x04, 0x11
        /*001a*/ 	.short	(.L_23 - .L_22)
	.align		4
.L_22:
        /*001c*/ 	.word	index@($__internal_1_$__cuda_sm10x_tcgen05_guardrail_trap_phase_invalid_during_alloc)
        /*0020*/ 	.word	0x00000000


	//----- nvinfo : EIATTR_FRAME_SIZE
	.align		4
.L_23:
        /*0024*/ 	.byte	0x04, 0x11
        /*0026*/ 	.short	(.L_25 - .L_24)
	.align		4
.L_24:
        /*0028*/ 	.word	index@($__internal_0_$__cuda_sm10x_tcgen05_guardrail_trap_col_being_dealloced_not_returned_by_alloc)
        /*002c*/ 	.word	0x00000000


	//----- nvinfo : EIATTR_FRAME_SIZE
	.align		4
.L_25:
        /*0030*/ 	.byte	0x04, 0x11
        /*0032*/ 	.short	(.L_27 - .L_26)
	.align		4
.L_26:
        /*0034*/ 	.word	index@(_ZN7cutlass13device_kernelINS_4gemm6kernel13GemmUniversalIN4cute5tupleIJiiiiEEENS1_10collective13CollectiveMmaINS1_35MainloopSm100TmaUmmaWarpSpecializedILi26ELi2ELi4ENS5_IJNS4_1CILi2EEENSA_ILi4EEENSA_ILi1EEEEEEEENS5_IJNSA_ILi64EEESG_NSA_ILi32EEEEEENS_10bfloat16_tENS5_IJlSD_lEEESJ_SK_NS4_8TiledMMAINS4_8MMA_AtomIJNS4_20SM100_MMA_F16BF16_SSISJ_SJ_fLi64ELi64ELNS4_4UMMA5MajorE0ELSP_0ELNSO_7ScaleInE0ELSQ_0EEEEEENS4_6LayoutINS5_IJSD_SD_SD_EEENS5_IJNSA_ILi0EEESV_SV_EEEEENS5_IJNS4_10UnderscoreESY_SY_EEEEENS4_23SM90_TMA_LOAD_MULTICASTENS4_14ComposedLayoutINS4_7SwizzleILi2ELi4ELi3EEENS4_18smem_ptr_flag_bitsILi16EEENST_INS5_IJNSA_ILi8EEESH_EEENS5_IJSH_SD_EEEEEEEvNS4_8identityES11_S1B_vS1C_EENS_8epilogue10collective18CollectiveEpilogueINS1E_23Sm100TmaWarpSpecializedILi3ELi2ELi16ELb1ELb0EEEJSI_NS5_IJNST_ISG_SD_EENST_ISH_SD_EEEEESJ_SK_SJ_SK_NS1E_6fusion15FusionCallbacksIS1I_NS1M_17LinearCombinationISJ_fSJ_fLNS_15FloatRoundStyleE2EEESI_S1L_JEEENS4_5SM1004TMEM4LOAD26SM100_TMEM_LOAD_16dp256b4xENS4_13SM90_TMA_LOADES1B_NS4_17SM75_U32x4_LDSM_NENS4_14SM90_TMA_STOREES1B_NS4_17SM90_U32x4_STSM_NENS4_39AutoVectorizingCopyWithAssumedAlignmentILi128EEEEEEvvEEEEvNT_6ParamsE)
        /*0038*/ 	.word	0x00000000


	//----- nvinfo : EIATTR_MIN_STACK_SIZE
	.align		4
.L_27:
        /*003c*/ 	.byte	0x04, 0x12
        /*003e*/ 	.short	(.L_29 - .L_28)
	.align		4
.L_28:
        /*0040*/ 	.word	index@(_ZN7cutlass13device_kernelINS_4gemm6kernel13GemmUniversalIN4cute5tupleIJiiiiEEENS1_10collective13CollectiveMmaINS1_35MainloopSm100TmaUmmaWarpSpecializedILi26ELi2ELi4ENS5_IJNS4_1CILi2EEENSA_ILi4EEENSA_ILi1EEEEEEEENS5_IJNSA_ILi64EEESG_NSA_ILi32EEEEEENS_10bfloat16_tENS5_IJlSD_lEEESJ_SK_NS4_8TiledMMAINS4_8MMA_AtomIJNS4_20SM100_MMA_F16BF16_SSISJ_SJ_fLi64ELi64ELNS4_4UMMA5MajorE0ELSP_0ELNSO_7ScaleInE0ELSQ_0EEEEEENS4_6LayoutINS5_IJSD_SD_SD_EEENS5_IJNSA_ILi0EEESV_SV_EEEEENS5_IJNS4_10UnderscoreESY_SY_EEEEENS4_23SM90_TMA_LOAD_MULTICASTENS4_14ComposedLayoutINS4_7SwizzleILi2ELi4ELi3EEENS4_18smem_ptr_flag_bitsILi16EEENST_INS5_IJNSA_ILi8EEESH_EEENS5_IJSH_SD_EEEEEEEvNS4_8identityES11_S1B_vS1C_EENS_8epilogue10collective18CollectiveEpilogueINS1E_23Sm100TmaWarpSpecializedILi3ELi2ELi16ELb1ELb0EEEJSI_NS5_IJNST_ISG_SD_EENST_ISH_SD_EEEEESJ_SK_SJ_SK_NS1E_6fusion15FusionCallbacksIS1I_NS1M_17LinearCombinationISJ_fSJ_fLNS_15FloatRoundStyleE2EEESI_S1L_JEEENS4_5SM1004TMEM4LOAD26SM100_TMEM_LOAD_16dp256b4xENS4_13SM90_TMA_LOADES1B_NS4_17SM75_U32x4_LDSM_NENS4_14SM90_TMA_STOREES1B_NS4_17SM90_U32x4_STSM_NENS4_39AutoVectorizingCopyWithAssumedAlignmentILi128EEEEEEvvEEEEvNT_6ParamsE)
        /*0044*/ 	.word	0x00000000
.L_29:


//--------------------- .nv.compat                --------------------------
	.section	.nv.compat,"",@"SHT_CUDA_COMPAT_INFO"
	.align	4
        /*0000*/ 	.byte	0x02, 0x09, 0x01, 0x00, 0x02, 0x02, 0x02, 0x00, 0x02, 0x05, 0x05, 0x00, 0x03, 0x07, 0x01, 0x01
        /*0010*/ 	.byte	0x02, 0x03, 0x01, 0x00, 0x02, 0x06, 0x01, 0x00, 0x04, 0x0b, 0x08, 0x00, 0x09, 0x00, 0x00, 0x00
        /*0020*/ 	.byte	0x00, 0x00, 0x00, 0x00


//--------------------- .nv.info._ZN7cutlass13device_kernelINS_4gemm6kernel13GemmUniversalIN4cute5tupleIJiiiiEEENS1_10collective13CollectiveMmaINS1_35MainloopSm100TmaUmmaWarpSpecializedILi26ELi2ELi4ENS5_IJNS4_1CILi2EEENSA_ILi4EEENSA_ILi1EEEEEEEENS5_IJNSA_ILi64EEESG_NSA_ILi32EEEEEENS_10bfloat16_tENS5_IJlSD_lEEESJ_SK_NS4_8TiledMMAINS4_8MMA_AtomIJNS4_20SM100_MMA_F16BF16_SSISJ_SJ_fLi64ELi64ELNS4_4UMMA5MajorE0ELSP_0ELNSO_7ScaleInE0ELSQ_0EEEEEENS4_6LayoutINS5_IJSD_SD_SD_EEENS5_IJNSA_ILi0EEESV_SV_EEEEENS5_IJNS4_10UnderscoreESY_SY_EEEEENS4_23SM90_TMA_LOAD_MULTICASTENS4_14ComposedLayoutINS4_7SwizzleILi2ELi4ELi3EEENS4_18smem_ptr_flag_bitsILi16EEENST_INS5_IJNSA_ILi8EEESH_EEENS5_IJSH_SD_EEEEEEEvNS4_8identityES11_S1B_vS1C_EENS_8epilogue10collective18CollectiveEpilogueINS1E_23Sm100TmaWarpSpecializedILi3ELi2ELi16ELb1ELb0EEEJSI_NS5_IJNST_ISG_SD_EENST_ISH_SD_EEEEESJ_SK_SJ_SK_NS1E_6fusion15FusionCallbacksIS1I_NS1M_17LinearCombinationISJ_fSJ_fLNS_15FloatRoundStyleE2EEESI_S1L_JEEENS4_5SM1004TMEM4LOAD26SM100_TMEM_LOAD_16dp256b4xENS4_13SM90_TMA_LOADES1B_NS4_17SM75_U32x4_LDSM_NENS4_14SM90_TMA_STOREES1B_NS4_17SM90_U32x4_STSM_NENS4_39AutoVectorizingCopyWithAssumedAlignmentILi128EEEEEEvvEEEEvNT_6ParamsE --------------------------
	.section	.nv.info._ZN7cutlass13device_kernelINS_4gemm6kernel13GemmUniversalIN4cute5tupleIJiiiiEEENS1_10collective13CollectiveMmaINS1_35MainloopSm100TmaUmmaWarpSpecializedILi26ELi2ELi4ENS5_IJNS4_1CILi2EEENSA_ILi4EEENSA_ILi1EEEEEEEENS5_IJNSA_ILi64EEESG_NSA_ILi32EEEEEENS_10bfloat16_tENS5_IJlSD_lEEESJ_SK_NS4_8TiledMMAINS4_8MMA_AtomIJNS4_20SM100_MMA_F16BF16_SSISJ_SJ_fLi64ELi64ELNS4_4UMMA5MajorE0ELSP_0ELNSO_7ScaleInE0ELSQ_0EEEEEENS4_6LayoutINS5_IJSD_SD_SD_EEENS5_IJNSA_ILi0EEESV_SV_EEEEENS5_IJNS4_10UnderscoreESY_SY_EEEEENS4_23SM90_TMA_LOAD_MULTICASTENS4_14ComposedLayoutINS4_7SwizzleILi2ELi4ELi3EEENS4_18smem_ptr_flag_bitsILi16EEENST_INS5_IJNSA_ILi8EEESH_EEENS5_IJSH_SD_EEEEEEEvNS4_8identityES11_S1B_vS1C_EENS_8epilogue10collective18CollectiveEpilogueINS1E_23Sm100TmaWarpSpecializedILi3ELi2ELi16ELb1ELb0EEEJSI_NS5_IJNST_ISG_SD_EENST_ISH_SD_EEEEESJ_SK_SJ_SK_NS1E_6fusion15FusionCallbacksIS1I_NS1M_17LinearCombinationISJ_fSJ_fLNS_15FloatRoundStyleE2EEESI_S1L_JEEENS4_5SM1004TMEM4LOAD26SM100_TMEM_LOAD_16dp256b4xENS4_13SM90_TMA_LOADES1B_NS4_17SM75_U32x4_LDSM_NENS4_14SM90_TMA_STOREES1B_NS4_17SM90_U32x4_STSM_NENS4_39AutoVectorizingCopyWithAssumedAlignmentILi128EEEEEEvvEEEEvNT_6ParamsE,"",@"SHT_CUDA_INFO"
	.sectionflags	@""
	.align	4


	//----- nvinfo : EIATTR_CUDA_API_VERSION
	.align		4
        /*0000*/ 	.byte	0x04, 0x37
        /*0002*/ 	.short	(.L_31 - .L_30)
.L_30:
        /*0004*/ 	.word	0x00000082


	//----- nvinfo : EIATTR_KPARAM_INFO
	.align		4
.L_31:
        /*0008*/ 	.byte	0x04, 0x17
        /*000a*/ 	.short	(.L_33 - .L_32)
.L_32:
        /*000c*/ 	.word	0x00000000
        /*0010*/ 	.short	0x0000
        /*0012*/ 	.short	0x0000
        /*0014*/ 	.byte	0x00, 0xf0, 0x01, 0x20


	//----- nvinfo : EIATTR_AT_ENTRY_FRAGMENTS
	.align		4
.L_33:
        /*0018*/ 	.byte	0x04, 0x4f
        /*001a*/ 	.short	(.L_35 - .L_34)


	//   ....[0]....
.L_34:
        /*001c*/ 	.word	0x00000006


	//----- nvinfo : EIATTR_RESERVED_SMEM_USED
	.align		4
.L_35:
        /*0020*/ 	.byte	0x01, 0x41
	.zero		2


	//----- nvinfo : EIATTR_SPARSE_MMA_MASK
	.align		4
        /*0024*/ 	.byte	0x03, 0x50
        /*0026*/ 	.short	0x0000


	//----- nvinfo : EIATTR_TCGEN05_1CTA_USED
	.align		4
        /*0028*/ 	.byte	0x01, 0x51
	.zero		2


	//----- nvinfo : EIATTR_MAXREG_COUNT
	.align		4
        /*002c*/ 	.byte	0x03, 0x1b
        /*002e*/ 	.short	0x00ff


	//----- nvinfo : EIATTR_NUM_BARRIERS
	.align		4
        /*0030*/ 	.byte	0x02, 0x4c
        /*0032*/ 	.byte	0x07
	.zero		1


	//----- nvinfo : EIATTR_EXTERNS
	.align		4
        /*0034*/ 	.byte	0x04, 0x0f
        /*0036*/ 	.short	(.L_37 - .L_36)


	//   ....[0]....
	.align		4
.L_36:
        /*0038*/ 	.word	index@(__assertfail)


	//----- nvinfo : EIATTR_MERCURY_ISA_VERSION
	.align		4
.L_37:
        /*003c*/ 	.byte	0x03, 0x5f
        /*003e*/ 	.short	0x0101


	//----- nvinfo : EIATTR_INT_WARP_WIDE_INSTR_OFFSETS
	.align		4
        /*0040*/ 	.byte	0x04, 0x31
        /*0042*/ 	.short	(.L_39 - .L_38)


	//   ....[0]....
.L_38:
        /*0044*/ 	.word	0x00004de0


	//   ....[1]....
        /*0048*/ 	.word	0x00004e10


	//   ....[2]....
        /*004c*/ 	.word	0x00004e30


	//   ....[3]....
        /*0050*/ 	.word	0x00005a00


	//   ....[4]....
        /*0054*/ 	.word	0x00005a80


	//   ....[5]....
        /*0058*/ 	.word	0x00005b80


	//   ....[6]....
        /*005c*/ 	.word	0x00005c90


	//----- nvinfo : EIATTR_COOP_GROUP_MASK_REGIDS
	.align		4
.L_39:
        /*0060*/ 	.byte	0x04, 0x29
        /*0062*/ 	.short	(.L_41 - .L_40)


	//   ....[0]....
.L_40:
        /*0064*/ 	.word	0xffffffff


	//   ....[1]....
        /*0068*/ 	.word	0xffffffff


	//   ....[2]....
        /*006c*/ 	.word	0xffffffff


	//   ....[3]....
        /*0070*/ 	.word	0xffffffff


	//   ....[4]....
        /*0074*/ 	.word	0xffffffff


	//   ....[5]....
        /*0078*/ 	.word	0xffffffff


	//   ....[6]....
        /*007c*/ 	.word	0xffffffff


	//   ....[7]....
        /*0080*/ 	.word	0xffffffff


	//   ....[8]....
        /*0084*/ 	.word	0xffffffff


	//   ....[9]....
        /*0088*/ 	.word	0xffffffff


	//   ....[10]....
        /*008c*/ 	.word	0xffffffff


	//   ....[11]....
        /*0090*/ 	.word	0xffffffff


	//   ....[12]....
        /*0094*/ 	.word	0xffffffff


	//   ....[13]....
        /*0098*/ 	.word	0xffffffff


	//----- nvinfo : EIATTR_COOP_GROUP_INSTR_OFFSETS
	.align		4
.L_41:
        /*009c*/ 	.byte	0x04, 0x28
        /*009e*/ 	.short	(.L_43 - .L_42)


	//   ....[0]....
.L_42:
        /*00a0*/ 	.word	0x00000080


	//   ....[1]....
        /*00a4*/ 	.word	0x000004e0


	//   ....[2]....
        /*00a8*/ 	.word	0x00000980


	//   ....[3]....
        /*00ac*/ 	.word	0x00000b00


	//   ....[4]....
        /*00b0*/ 	.word	0x00000c00


	//   ....[5]....
        /*00b4*/ 	.word	0x00000d70


	//   ....[6]....
        /*00b8*/ 	.word	0x00000f10


	//   ....[7]....
        /*00bc*/ 	.word	0x000010c0


	//   ....[8]....
        /*00c0*/ 	.word	0x00002590


	//   ....[9]....
        /*00c4*/ 	.word	0x000040b0


	//   ....[10]....
        /*00c8*/ 	.word	0x000042c0


	//   ....[11]....
        /*00cc*/ 	.word	0x000042f0


	//   ....[12]....
        /*00d0*/ 	.word	0x00004cc0


	//   ....[13]....
        /*00d4*/ 	.word	0x00004ef0


	//----- nvinfo : EIATTR_VRC_CTA_INIT_COUNT
	.align		4
.L_43:
        /*00d8*/ 	.byte	0x02, 0x4a
        /*00da*/ 	.byte	0x80
	.zero		1


	//----- nvinfo : EIATTR_SYSCALL_OFFSETS
	.align		4
        /*00dc*/ 	.byte	0x04, 0x46
        /*00de*/ 	.short	(.L_45 - .L_44)


	//   ....[0]....
.L_44:
        /*00e0*/ 	.word	0x00006980


	//   ....[1]....
        /*00e4*/ 	.word	0x00006a70


	//   ....[2]....
        /*00e8*/ 	.word	0x00007240


	//   ....[3]....
        /*00ec*/ 	.word	0x00007b90


	//----- nvinfo : EIATTR_MBARRIER_INSTR_OFFSETS
	.align		4
.L_45:
        /*00f0*/ 	.byte	0x04, 0x39
        /*00f2*/ 	.short	(.L_47 - .L_46)


	//   ....[0]....
.L_46:
        /*00f4*/ 	.word	0x00000620
        /*00f8*/ 	.word	0x000000ff
        /*00fc*/ 	.word	0x00000000
        /*0100*/ 	.short	0x0100
        /*0102*/ 	.byte	0x04
	.zero		1


	//   ....[1]....
        /*0104*/ 	.word	0x00000630
        /*0108*/ 	.word	0x000000ff
        /*010c*/ 	.word	0x000000d0
        /*0110*/ 	.short	0x0100
        /*0112*/ 	.byte	0x04
	.zero		1


	//   ....[2]....
        /*0114*/ 	.word	0x00000640
        /*0118*/ 	.word	0x000000ff
        /*011c*/ 	.word	0x00000008
        /*0120*/ 	.short	0x0100
        /*0122*/ 	.byte	0x04
	.zero		1


	//   ....[3]....
        /*0124*/ 	.word	0x00000650
        /*0128*/ 	.word	0x000000ff
        /*012c*/ 	.word	0x000000d8
        /*0130*/ 	.short	0x0100
        /*0132*/ 	.byte	0x04
	.zero		1


	//   ....[4]....
        /*0134*/ 	.word	0x00000660
        /*0138*/ 	.word	0x000000ff
        /*013c*/ 	.word	0x00000010
        /*0140*/ 	.short	0x0100
        /*0142*/ 	.byte	0x04
	.zero		1


	//   ....[5]....
        /*0144*/ 	.word	0x00000670
        /*0148*/ 	.word	0x000000ff
        /*014c*/ 	.word	0x000000e0
        /*0150*/ 	.short	0x0100
        /*0152*/ 	.byte	0x04
	.zero		1


	//   ....[6]....
        /*0154*/ 	.word	0x00000680
        /*0158*/ 	.word	0x000000ff
        /*015c*/ 	.word	0x00000018
        /*0160*/ 	.short	0x0100
        /*0162*/ 	.byte	0x04
	.zero		1


	//   ....[7]....
        /*0164*/ 	.word	0x00000690
        /*0168*/ 	.word	0x000000ff
        /*016c*/ 	.word	0x000000e8
        /*0170*/ 	.short	0x0100
        /*0172*/ 	.byte	0x04
	.zero		1


	//   ....[8]....
        /*0174*/ 	.word	0x000006a0
        /*0178*/ 	.word	0x000000ff
        /*017c*/ 	.word	0x00000020
        /*0180*/ 	.short	0x0100
        /*0182*/ 	.byte	0x04
	.zero		1


	//   ....[9]....
        /*0184*/ 	.word	0x000006b0
        /*0188*/ 	.word	0x000000ff
        /*018c*/ 	.word	0x000000f0
        /*0190*/ 	.short	0x0100
        /*0192*/ 	.byte	0x04
	.zero		1


	//   ....[10]....
        /*0194*/ 	.word	0x000006c0
        /*0198*/ 	.word	0x000000ff
        /*019c*/ 	.word	0x00000028
        /*01a0*/ 	.short	0x0100
        /*01a2*/ 	.byte	0x04
	.zero		1


	//   ....[11]....
        /*01a4*/ 	.word	0x000006d0
        /*01a8*/ 	.word	0x000000ff
        /*01ac*/ 	.word	0x000000f8
        /*01b0*/ 	.short	0x0100
        /*01b2*/ 	.byte	0x04
	.zero		1


	//   ....[12]....
        /*01b4*/ 	.word	0x000006e0
        /*01b8*/ 	.word	0x000000ff
        /*01bc*/ 	.word	0x00000030
        /*01c0*/ 	.short	0x0100
        /*01c2*/ 	.byte	0x04
	.zero		1


	//   ....[13]....
        /*01c4*/ 	.word	0x000006f0
        /*01c8*/ 	.word	0x000000ff
        /*01cc*/ 	.word	0x00000100
        /*01d0*/ 	.short	0x0100
        /*01d2*/ 	.byte	0x04
	.zero		1


	//   ....[14]....
        /*01d4*/ 	.word	0x00000700
        /*01d8*/ 	.word	0x000000ff
        /*01dc*/ 	.word	0x00000038
        /*01e0*/ 	.short	0x0100
        /*01e2*/ 	.byte	0x04
	.zero		1


	//   ....[15]....
        /*01e4*/ 	.word	0x00000710
        /*01e8*/ 	.word	0x000000ff
        /*01ec*/ 	.word	0x00000108
        /*01f0*/ 	.short	0x0100
        /*01f2*/ 	.byte	0x04
	.zero		1


	//   ....[16]....
        /*01f4*/ 	.word	0x00000720
        /*01f8*/ 	.word	0x000000ff
        /*01fc*/ 	.word	0x00000040
        /*0200*/ 	.short	0x0100
        /*0202*/ 	.byte	0x04
	.zero		1


	//   ....[17]....
        /*0204*/ 	.word	0x00000730
        /*0208*/ 	.word	0x000000ff
        /*020c*/ 	.word	0x00000110
        /*0210*/ 	.short	0x0100
        /*0212*/ 	.byte	0x04
	.zero		1


	//   ....[18]....
        /*0214*/ 	.word	0x00000740
        /*0218*/ 	.word	0x000000ff
        /*021c*/ 	.word	0x00000048
        /*0220*/ 	.short	0x0100
        /*0222*/ 	.byte	0x04
	.zero		1


	//   ....[19]....
        /*0224*/ 	.word	0x00000750
        /*0228*/ 	.word	0x000000ff
        /*022c*/ 	.word	0x00000118
        /*0230*/ 	.short	0x0100
        /*0232*/ 	.byte	0x04
	.zero		1


	//   ....[20]....
        /*0234*/ 	.word	0x00000760
        /*0238*/ 	.word	0x000000ff
        /*023c*/ 	.word	0x00000050
        /*0240*/ 	.short	0x0100
        /*0242*/ 	.byte	0x04
	.zero		1


	//   ....[21]....
        /*0244*/ 	.word	0x00000770
        /*0248*/ 	.word	0x000000ff
        /*024c*/ 	.word	0x00000120
        /*0250*/ 	.short	0x0100
        /*0252*/ 	.byte	0x04
	.zero		1


	//   ....[22]....
        /*0254*/ 	.word	0x00000780
        /*0258*/ 	.word	0x000000ff
        /*025c*/ 	.word	0x00000058
        /*0260*/ 	.short	0x0100
        /*0262*/ 	.byte	0x04
	.zero		1


	//   ....[23]....
        /*0264*/ 	.word	0x00000790
        /*0268*/ 	.word	0x000000ff
        /*026c*/ 	.word	0x00000128
        /*0270*/ 	.short	0x0100
        /*0272*/ 	.byte	0x04
	.zero		1


	//   ....[24]....
        /*0274*/ 	.word	0x000007a0
        /*0278*/ 	.word	0x000000ff
        /*027c*/ 	.word	0x00000060
        /*0280*/ 	.short	0x0100
        /*0282*/ 	.byte	0x04
	.zero		1


	//   ....[25]....
        /*0284*/ 	.word	0x000007b0
        /*0288*/ 	.word	0x000000ff
        /*028c*/ 	.word	0x00000130
        /*0290*/ 	.short	0x0100
        /*0292*/ 	.byte	0x04
	.zero		1


	//   ....[26]....
        /*0294*/ 	.word	0x000007c0
        /*0298*/ 	.word	0x000000ff
        /*029c*/ 	.word	0x00000068
        /*02a0*/ 	.short	0x0100
        /*02a2*/ 	.byte	0x04
	.zero		1


	//   ....[27]....
        /*02a4*/ 	.word	0x000007d0
        /*02a8*/ 	.word	0x000000ff
        /*02ac*/ 	.word	0x00000138
        /*02b0*/ 	.short	0x0100
        /*02b2*/ 	.byte	0x04
	.zero		1


	//   ....[28]....
        /*02b4*/ 	.word	0x000007e0
        /*02b8*/ 	.word	0x000000ff
        /*02bc*/ 	.word	0x00000070
        /*02c0*/ 	.short	0x0100
        /*02c2*/ 	.byte	0x04
	.zero		1


	//   ....[29]....
        /*02c4*/ 	.word	0x000007f0
        /*02c8*/ 	.word	0x000000ff
        /*02cc*/ 	.word	0x00000140
        /*02d0*/ 	.short	0x0100
        /*02d2*/ 	.byte	0x04
	.zero		1


	//   ....[30]....
        /*02d4*/ 	.word	0x00000800
        /*02d8*/ 	.word	0x000000ff
        /*02dc*/ 	.word	0x00000078
        /*02e0*/ 	.short	0x0100
        /*02e2*/ 	.byte	0x04
	.zero		1


	//   ....[31]....
        /*02e4*/ 	.word	0x00000810
        /*02e8*/ 	.word	0x000000ff
        /*02ec*/ 	.word	0x00000148
        /*02f0*/ 	.short	0x0100
        /*02f2*/ 	.byte	0x04
	.zero		1


	//   ....[32]....
        /*02f4*/ 	.word	0x00000820
        /*02f8*/ 	.word	0x000000ff
        /*02fc*/ 	.word	0x00000080
        /*0300*/ 	.short	0x0100
        /*0302*/ 	.byte	0x04
	.zero		1


	//   ....[33]....
        /*0304*/ 	.word	0x00000830
        /*0308*/ 	.word	0x000000ff
        /*030c*/ 	.word	0x00000150
        /*0310*/ 	.short	0x0100
        /*0312*/ 	.byte	0x04
	.zero		1


	//   ....[34]....
        /*0314*/ 	.word	0x00000840
        /*0318*/ 	.word	0x000000ff
        /*031c*/ 	.word	0x00000088
        /*0320*/ 	.short	0x0100
        /*0322*/ 	.byte	0x04
	.zero		1


	//   ....[35]....
        /*0324*/ 	.word	0x00000850
        /*0328*/ 	.word	0x000000ff
        /*032c*/ 	.word	0x00000158
        /*0330*/ 	.short	0x0100
        /*0332*/ 	.byte	0x04
	.zero		1


	//   ....[36]....
        /*0334*/ 	.word	0x00000860
        /*0338*/ 	.word	0x000000ff
        /*033c*/ 	.word	0x00000090
        /*0340*/ 	.short	0x0100
        /*0342*/ 	.byte	0x04
	.zero		1


	//   ....[37]....
        /*0344*/ 	.word	0x00000870
        /*0348*/ 	.word	0x000000ff
        /*034c*/ 	.word	0x00000160
        /*0350*/ 	.short	0x0100
        /*0352*/ 	.byte	0x04
	.zero		1


	//   ....[38]....
        /*0354*/ 	.word	0x00000880
        /*0358*/ 	.word	0x000000ff
        /*035c*/ 	.word	0x00000098
        /*0360*/ 	.short	0x0100
        /*0362*/ 	.byte	0x04
	.zero		1


	//   ....[39]....
        /*0364*/ 	.word	0x00000890
        /*0368*/ 	.word	0x000000ff
        /*036c*/ 	.word	0x00000168
        /*0370*/ 	.short	0x0100
        /*0372*/ 	.byte	0x04
	.zero		1


	//   ....[40]....
        /*0374*/ 	.word	0x000008a0
        /*0378*/ 	.word	0x000000ff
        /*037c*/ 	.word	0x000000a0
        /*0380*/ 	.short	0x0100
        /*0382*/ 	.byte	0x04
	.zero		1


	//   ....[41]....
        /*0384*/ 	.word	0x000008b0
        /*0388*/ 	.word	0x000000ff
        /*038c*/ 	.word	0x00000170
        /*0390*/ 	.short	0x0100
        /*0392*/ 	.byte	0x04
	.zero		1


	//   ....[42]....
        /*0394*/ 	.word	0x000008c0
        /*0398*/ 	.word	0x000000ff
        /*039c*/ 	.word	0x000000a8
        /*03a0*/ 	.short	0x0100
        /*03a2*/ 	.byte	0x04
	.zero		1


	//   ....[43]....
        /*03a4*/ 	.word	0x000008d0
        /*03a8*/ 	.word	0x000000ff
        /*03ac*/ 	.word	0x00000178
        /*03b0*/ 	.short	0x0100
        /*03b2*/ 	.byte	0x04
	.zero		1


	//   ....[44]....
        /*03b4*/ 	.word	0x000008e0
        /*03b8*/ 	.word	0x000000ff
        /*03bc*/ 	.word	0x000000b0
        /*03c0*/ 	.short	0x0100
        /*03c2*/ 	.byte	0x04
	.zero		1


	//   ....[45]....
        /*03c4*/ 	.word	0x000008f0
        /*03c8*/ 	.word	0x000000ff
        /*03cc*/ 	.word	0x00000180
        /*03d0*/ 	.short	0x0100
        /*03d2*/ 	.byte	0x04
	.zero		1


	//   ....[46]....
        /*03d4*/ 	.word	0x00000900
        /*03d8*/ 	.word	0x000000ff
        /*03dc*/ 	.word	0x000000b8
        /*03e0*/ 	.short	0x0100
        /*03e2*/ 	.byte	0x04
	.zero		1


	//   ....[47]....
        /*03e4*/ 	.word	0x00000910
        /*03e8*/ 	.word	0x000000ff
        /*03ec*/ 	.word	0x00000188
        /*03f0*/ 	.short	0x0100
        /*03f2*/ 	.byte	0x04
	.zero		1


	//   ....[48]....
        /*03f4*/ 	.word	0x00000920
        /*03f8*/ 	.word	0x000000ff
        /*03fc*/ 	.word	0x000000c0
        /*0400*/ 	.short	0x0100
        /*0402*/ 	.byte	0x04
	.zero		1


	//   ....[49]....
        /*0404*/ 	.word	0x00000930
        /*0408*/ 	.word	0x000000ff
        /*040c*/ 	.word	0x00000190
        /*0410*/ 	.short	0x0100
        /*0412*/ 	.byte	0x04
	.zero		1


	//   ....[50]....
        /*0414*/ 	.word	0x00000940
        /*0418*/ 	.word	0x000000ff
        /*041c*/ 	.word	0x000000c8
        /*0420*/ 	.short	0x0100
        /*0422*/ 	.byte	0x04
	.zero		1


	//   ....[51]....
        /*0424*/ 	.word	0x00000950
        /*0428*/ 	.word	0x000000ff
        /*042c*/ 	.word	0x00000198
        /*0430*/ 	.short	0x0100
        /*0432*/ 	.byte	0x04
	.zero		1


	//   ....[52]....
        /*0434*/ 	.word	0x00000a90
        /*0438*/ 	.word	0x000000ff
        /*043c*/ 	.word	0x000001a0
        /*0440*/ 	.short	0x0100
        /*0442*/ 	.byte	0x04
	.zero		1


	//   ....[53]....
        /*0444*/ 	.word	0x00000aa0
        /*0448*/ 	.word	0x000000ff
        /*044c*/ 	.word	0x000001b8
        /*0450*/ 	.short	0x0100
        /*0452*/ 	.byte	0x04
	.zero		1


	//   ....[54]....
        /*0454*/ 	.word	0x00000ab0
        /*0458*/ 	.word	0x000000ff
        /*045c*/ 	.word	0x000001a8
        /*0460*/ 	.short	0x0100
        /*0462*/ 	.byte	0x04
	.zero		1


	//   ....[55]....
        /*0464*/ 	.word	0x00000ac0
        /*0468*/ 	.word	0x000000ff
        /*046c*/ 	.word	0x000001c0
        /*0470*/ 	.short	0x0100
        /*0472*/ 	.byte	0x04
	.zero		1


	//   ....[56]....
        /*0474*/ 	.word	0x00000ad0
        /*0478*/ 	.word	0x000000ff
        /*047c*/ 	.word	0x000001b0
        /*0480*/ 	.short	0x0100
        /*0482*/ 	.byte	0x04
	.zero		1


	//   ....[57]....
        /*0484*/ 	.word	0x00000ae0
        /*0488*/ 	.word	0x000000ff
        /*048c*/ 	.word	0x000001c8
        /*0490*/ 	.short	0x0100
        /*0492*/ 	.byte	0x04
	.zero		1


	//   ....[58]....
        /*0494*/ 	.word	0x00000bd0
        /*0498*/ 	.word	0x000000ff
        /*049c*/ 	.word	0x000001d0
        /*04a0*/ 	.short	0x0100
        /*04a2*/ 	.byte	0x06
	.zero		1


	//   ....[59]....
        /*04a4*/ 	.word	0x00000be0
        /*04a8*/ 	.word	0x000000ff
        /*04ac*/ 	.word	0x000001d8
        /*04b0*/ 	.short	0x0100
        /*04b2*/ 	.byte	0x06
	.zero		1


	//   ....[60]....
        /*04b4*/ 	.word	0x00000d20
        /*04b8*/ 	.word	0x000000ff
        /*04bc*/ 	.word	0x000001e0
        /*04c0*/ 	.short	0x0100
        /*04c2*/ 	.byte	0x06
	.zero		1


	//   ....[61]....
        /*04c4*/ 	.word	0x00000d30
        /*04c8*/ 	.word	0x000000ff
        /*04cc*/ 	.word	0x000001f0
        /*04d0*/ 	.short	0x0100
        /*04d2*/ 	.byte	0x06
	.zero		1


	//   ....[62]....
        /*04d4*/ 	.word	0x00000d40
        /*04d8*/ 	.word	0x000000ff
        /*04dc*/ 	.word	0x000001e8
        /*04e0*/ 	.short	0x0100
        /*04e2*/ 	.byte	0x06
	.zero		1


	//   ....[63]....
        /*04e4*/ 	.word	0x00000d50
        /*04e8*/ 	.word	0x000000ff
        /*04ec*/ 	.word	0x000001f8
        /*04f0*/ 	.short	0x0100
        /*04f2*/ 	.byte	0x06
	.zero		1


	//   ....[64]....
        /*04f4*/ 	.word	0x00000e80
        /*04f8*/ 	.word	0x000000ff
        /*04fc*/ 	.word	0x00000200
        /*0500*/ 	.short	0x0100
        /*0502*/ 	.byte	0x04
	.zero		1


	//   ....[65]....
        /*0504*/ 	.word	0x00000e90
        /*0508*/ 	.word	0x000000ff
        /*050c*/ 	.word	0x00000220
        /*0510*/ 	.short	0x0100
        /*0512*/ 	.byte	0x04
	.zero		1


	//   ....[66]....
        /*0514*/ 	.word	0x00000ea0
        /*0518*/ 	.word	0x000000ff
        /*051c*/ 	.word	0x00000208
        /*0520*/ 	.short	0x0100
        /*0522*/ 	.byte	0x04
	.zero		1


	//   ....[67]....
        /*0524*/ 	.word	0x00000eb0
        /*0528*/ 	.word	0x000000ff
        /*052c*/ 	.word	0x00000228
        /*0530*/ 	.short	0x0100
        /*0532*/ 	.byte	0x04
	.zero		1


	//   ....[68]....
        /*0534*/ 	.word	0x00000ec0
        /*0538*/ 	.word	0x000000ff
        /*053c*/ 	.word	0x00000210
        /*0540*/ 	.short	0x0100
        /*0542*/ 	.byte	0x04
	.zero		1


	//   ....[69]....
        /*0544*/ 	.word	0x00000ed0
        /*0548*/ 	.word	0x000000ff
        /*054c*/ 	.word	0x00000230
        /*0550*/ 	.short	0x0100
        /*0552*/ 	.byte	0x04
	.zero		1


	//   ....[70]....
        /*0554*/ 	.word	0x00000ee0
        /*0558*/ 	.word	0x000000ff
        /*055c*/ 	.word	0x00000218
        /*0560*/ 	.short	0x0100
        /*0562*/ 	.byte	0x04
	.zero		1


	//   ....[71]....
        /*0564*/ 	.word	0x00000ef0
        /*0568*/ 	.word	0x000000ff
        /*056c*/ 	.word	0x00000238
        /*0570*/ 	.short	0x0100
        /*0572*/ 	.byte	0x04
	.zero		1


	//   ....[72]....
        /*0574*/ 	.word	0x00000fe0
        /*0578*/ 	.word	0x000000ff
        /*057c*/ 	.word	0x00000240
        /*0580*/ 	.short	0x0100
        /*0582*/ 	.byte	0x04
	.zero		1


	//   ....[73]....
        /*0584*/ 	.word	0x00000ff0
        /*0588*/ 	.word	0x000000ff
        /*058c*/ 	.word	0x00000250
        /*0590*/ 	.short	0x0100
        /*0592*/ 	.byte	0x04
	.zero		1


	//   ....[74]....
        /*0594*/ 	.word	0x00001000
        /*0598*/ 	.word	0x000000ff
        /*059c*/ 	.word	0x00000248
        /*05a0*/ 	.short	0x0100
        /*05a2*/ 	.byte	0x04
	.zero		1


	//   ....[75]....
        /*05a4*/ 	.word	0x00001010
        /*05a8*/ 	.word	0x000000ff
        /*05ac*/ 	.word	0x00000258
        /*05b0*/ 	.short	0x0100
        /*05b2*/ 	.byte	0x04
	.zero		1


	//   ....[76]....
        /*05b4*/ 	.word	0x00001d80
        /*05b8*/ 	.word	0x00000000
        /*05bc*/ 	.word	0x00000250
        /*05c0*/ 	.short	0x010a
        /*05c2*/ 	.byte	0xff
	.zero		1


	//   ....[77]....
        /*05c4*/ 	.word	0x00001db0
        /*05c8*/ 	.word	0x00000000
        /*05cc*/ 	.word	0x00000240
        /*05d0*/ 	.short	0x0101
        /*05d2*/ 	.byte	0xff
	.zero		1


	//   ....[78]....
        /*05d4*/ 	.word	0x00001e90
        /*05d8*/ 	.word	0x000000ff
        /*05dc*/ 	.word	0x000000d0
        /*05e0*/ 	.short	0x010a
        /*05e2*/ 	.byte	0x04
	.zero		1


	//   ....[79]....
        /*05e4*/ 	.word	0x00001f10
        /*05e8*/ 	.word	0x000000ff
        /*05ec*/ 	.word	0x000000d0
        /*05f0*/ 	.short	0x010a
        /*05f2*/ 	.byte	0x21
	.zero		1


	//   ....[80]....
        /*05f4*/ 	.word	0x000020a0
        /*05f8*/ 	.word	0x000000ff
        /*05fc*/ 	.word	0x000000d0
        /*0600*/ 	.short	0x010a
        /*0602*/ 	.byte	0x08
	.zero		1


	//   ....[81]....
        /*0604*/ 	.word	0x00002200
        /*0608*/ 	.word	0x000000ff
        /*060c*/ 	.word	0x000001d8
        /*0610*/ 	.short	0x0101
        /*0612*/ 	.byte	0x06
	.zero		1


	//   ....[82]....
        /*0614*/ 	.word	0x00002220
        /*0618*/ 	.word	0x000000ff
        /*061c*/ 	.word	0x000000d0
        /*0620*/ 	.short	0x010a
        /*0622*/ 	.byte	0x04
	.zero		1


	//   ....[83]....
        /*0624*/ 	.word	0x000022a0
        /*0628*/ 	.word	0x000000ff
        /*062c*/ 	.word	0x000000d0
        /*0630*/ 	.short	0x010a
        /*0632*/ 	.byte	0x11
	.zero		1


	//   ....[84]....
        /*0634*/ 	.word	0x00002430
        /*0638*/ 	.word	0x000000ff
        /*063c*/ 	.word	0x000000d0
        /*0640*/ 	.short	0x010a
        /*0642*/ 	.byte	0x07
	.zero		1


	//   ....[85]....
        /*0644*/ 	.word	0x000025c0
        /*0648*/ 	.word	0x00000003
        /*064c*/ 	.word	0x000001e0
        /*0650*/ 	.short	0x010a
        /*0652*/ 	.byte	0xff
	.zero		1


	//   ....[86]....
        /*0654*/ 	.word	0x00002710
        /*0658*/ 	.word	0x00000000
        /*065c*/ 	.word	0x00000000
        /*0660*/ 	.short	0x0101
        /*0662*/ 	.byte	0xff
	.zero		1


	//   ....[87]....
        /*0664*/ 	.word	0x00002cd0
        /*0668*/ 	.word	0x000000ff
        /*066c*/ 	.word	0x00000000
        /*0670*/ 	.short	0x010a
        /*0672*/ 	.byte	0x04
	.zero		1


	//   ....[88]....
        /*0674*/ 	.word	0x00002d60
        /*0678*/ 	.word	0x000000ff
        /*067c*/ 	.word	0x00000000
        /*0680*/ 	.short	0x010a
        /*0682*/ 	.byte	0x05
	.zero		1


	//   ....[89]....
        /*0684*/ 	.word	0x00002df0
        /*0688*/ 	.word	0x000000ff
        /*068c*/ 	.word	0x00000000
        /*0690*/ 	.short	0x010a
        /*0692*/ 	.byte	0x05
	.zero		1


	//   ....[90]....
        /*0694*/ 	.word	0x00002e80
        /*0698*/ 	.word	0x000000ff
        /*069c*/ 	.word	0x00000000
        /*06a0*/ 	.short	0x010a
        /*06a2*/ 	.byte	0x05
	.zero		1


	//   ....[91]....
        /*06a4*/ 	.word	0x00002f10
        /*06a8*/ 	.word	0x000000ff
        /*06ac*/ 	.word	0x00000000
        /*06b0*/ 	.short	0x010a
        /*06b2*/ 	.byte	0x05
	.zero		1


	//   ....[92]....
        /*06b4*/ 	.word	0x00002fa0
        /*06b8*/ 	.word	0x000000ff
        /*06bc*/ 	.word	0x00000000
        /*06c0*/ 	.short	0x010a
        /*06c2*/ 	.byte	0x05
	.zero		1


	//   ....[93]....
        /*06c4*/ 	.word	0x00003030
        /*06c8*/ 	.word	0x000000ff
        /*06cc*/ 	.word	0x00000000
        /*06d0*/ 	.short	0x010a
        /*06d2*/ 	.byte	0x05
	.zero		1


	//   ....[94]....
        /*06d4*/ 	.word	0x000030c0
        /*06d8*/ 	.word	0x000000ff
        /*06dc*/ 	.word	0x00000000
        /*06e0*/ 	.short	0x010a
        /*06e2*/ 	.byte	0x05
	.zero		1


	//   ....[95]....
        /*06e4*/ 	.word	0x00003150
        /*06e8*/ 	.word	0x000000ff
        /*06ec*/ 	.word	0x00000000
        /*06f0*/ 	.short	0x010a
        /*06f2*/ 	.byte	0x05
	.zero		1


	//   ....[96]....
        /*06f4*/ 	.word	0x000031e0
        /*06f8*/ 	.word	0x000000ff
        /*06fc*/ 	.word	0x00000000
        /*0700*/ 	.short	0x010a
        /*0702*/ 	.byte	0x05
	.zero		1


	//   ....[97]....
        /*0704*/ 	.word	0x00003270
        /*0708*/ 	.word	0x000000ff
        /*070c*/ 	.word	0x00000000
        /*0710*/ 	.short	0x010a
        /*0712*/ 	.byte	0x05
	.zero		1


	//   ....[98]....
        /*0714*/ 	.word	0x00003300
        /*0718*/ 	.word	0x000000ff
        /*071c*/ 	.word	0x00000000
        /*0720*/ 	.short	0x010a
        /*0722*/ 	.byte	0x05
	.zero		1


	//   ....[99]....
        /*0724*/ 	.word	0x00003390
        /*0728*/ 	.word	0x000000ff
        /*072c*/ 	.word	0x00000000
        /*0730*/ 	.short	0x010a
        /*0732*/ 	.byte	0x05
	.zero		1


	//   ....[100]....
        /*0734*/ 	.word	0x00003420
        /*0738*/ 	.word	0x000000ff
        /*073c*/ 	.word	0x00000000
        /*0740*/ 	.short	0x010a
        /*0742*/ 	.byte	0x05
	.zero		1


	//   ....[101]....
        /*0744*/ 	.word	0x000034b0
        /*0748*/ 	.word	0x000000ff
        /*074c*/ 	.word	0x00000000
        /*0750*/ 	.short	0x010a
        /*0752*/ 	.byte	0x05
	.zero		1


	//   ....[102]....
        /*0754*/ 	.word	0x00003540
        /*0758*/ 	.word	0x000000ff
        /*075c*/ 	.word	0x00000000
        /*0760*/ 	.short	0x010a
        /*0762*/ 	.byte	0x05
	.zero		1


	//   ....[103]....
        /*0764*/ 	.word	0x000035d0
        /*0768*/ 	.word	0x000000ff
        /*076c*/ 	.word	0x00000000
        /*0770*/ 	.short	0x010a
        /*0772*/ 	.byte	0x05
	.zero		1


	//   ....[104]....
        /*0774*/ 	.word	0x00003660
        /*0778*/ 	.word	0x000000ff
        /*077c*/ 	.word	0x00000000
        /*0780*/ 	.short	0x010a
        /*0782*/ 	.byte	0x05
	.zero		1


	//   ....[105]....
        /*0784*/ 	.word	0x000036f0
        /*0788*/ 	.word	0x000000ff
        /*078c*/ 	.word	0x00000000
        /*0790*/ 	.short	0x010a
        /*0792*/ 	.byte	0x05
	.zero		1


	//   ....[106]....
        /*0794*/ 	.word	0x00003780
        /*0798*/ 	.word	0x000000ff
        /*079c*/ 	.word	0x00000000
        /*07a0*/ 	.short	0x010a
        /*07a2*/ 	.byte	0x05
	.zero		1


	//   ....[107]....
        /*07a4*/ 	.word	0x00003810
        /*07a8*/ 	.word	0x000000ff
        /*07ac*/ 	.word	0x00000000
        /*07b0*/ 	.short	0x010a
        /*07b2*/ 	.byte	0x05
	.zero		1


	//   ....[108]....
        /*07b4*/ 	.word	0x000038a0
        /*07b8*/ 	.word	0x000000ff
        /*07bc*/ 	.word	0x00000000
        /*07c0*/ 	.short	0x010a
        /*07c2*/ 	.byte	0x05
	.zero		1


	//   ....[109]....
        /*07c4*/ 	.word	0x00003930
        /*07c8*/ 	.word	0x000000ff
        /*07cc*/ 	.word	0x00000000
        /*07d0*/ 	.short	0x010a
        /*07d2*/ 	.byte	0x05
	.zero		1


	//   ....[110]....
        /*07d4*/ 	.word	0x000039c0
        /*07d8*/ 	.word	0x000000ff
        /*07dc*/ 	.word	0x00000000
        /*07e0*/ 	.short	0x010a
        /*07e2*/ 	.byte	0x05
	.zero		1


	//   ....[111]....
        /*07e4*/ 	.word	0x00003a50
        /*07e8*/ 	.word	0x000000ff
        /*07ec*/ 	.word	0x00000000
        /*07f0*/ 	.short	0x010a
        /*07f2*/ 	.byte	0x05
	.zero		1


	//   ....[112]....
        /*07f4*/ 	.word	0x00003af0
        /*07f8*/ 	.word	0x00000000
        /*07fc*/ 	.word	0x00000000
        /*0800*/ 	.short	0x010a
        /*0802*/ 	.byte	0xff
	.zero		1


	//   ....[113]....
        /*0804*/ 	.word	0x00003c10
        /*0808*/ 	.word	0x00000002
        /*080c*/ 	.word	0x00000240
        /*0810*/ 	.short	0x010a
        /*0812*/ 	.byte	0xff
	.zero		1


	//   ....[114]....
        /*0814*/ 	.word	0x00003c80
        /*0818*/ 	.word	0x00000002
        /*081c*/ 	.word	0x00000000
        /*0820*/ 	.short	0x0101
        /*0822*/ 	.byte	0xff
	.zero		1


	//   ....[115]....
        /*0824*/ 	.word	0x00003ca0
        /*0828*/ 	.word	0x000000ff
        /*082c*/ 	.word	0x000001f0
        /*0830*/ 	.short	0x010a
        /*0832*/ 	.byte	0x04
	.zero		1


	//   ....[116]....
        /*0834*/ 	.word	0x00003dc0
        /*0838*/ 	.word	0x00000002
        /*083c*/ 	.word	0x000001e0
        /*0840*/ 	.short	0x010a
        /*0842*/ 	.byte	0xff
	.zero		1


	//   ....[117]....
        /*0844*/ 	.word	0x00003ec0
        /*0848*/ 	.word	0x00000002
        /*084c*/ 	.word	0x00000000
        /*0850*/ 	.short	0x0101
        /*0852*/ 	.byte	0xff
	.zero		1


	//   ....[118]....
        /*0854*/ 	.word	0x00003f50
        /*0858*/ 	.word	0x000000ff
        /*085c*/ 	.word	0x000001f0
        /*0860*/ 	.short	0x0106
        /*0862*/ 	.byte	0x04
	.zero		1


	//   ....[119]....
        /*0864*/ 	.word	0x00003f70
        /*0868*/ 	.word	0x000000ff
        /*086c*/ 	.word	0x000001f0
        /*0870*/ 	.short	0x010a
        /*0872*/ 	.byte	0x04
	.zero		1


	//   ....[120]....
        /*0874*/ 	.word	0x00004000
        /*0878*/ 	.word	0x000000ff
        /*087c*/ 	.word	0x000001f0
        /*0880*/ 	.short	0x0106
        /*0882*/ 	.byte	0x07
	.zero		1


	//   ....[121]....
        /*0884*/ 	.word	0x00004040
        /*0888*/ 	.word	0x00000000
        /*088c*/ 	.word	0x000001f0
        /*0890*/ 	.short	0x010a
        /*0892*/ 	.byte	0xff
	.zero		1


	//   ....[122]....
        /*0894*/ 	.word	0x00004550
        /*0898*/ 	.word	0x00000000
        /*089c*/ 	.word	0x000001e0
        /*08a0*/ 	.short	0x010a
        /*08a2*/ 	.byte	0xff
	.zero		1


	//   ....[123]....
        /*08a4*/ 	.word	0x00004650
        /*08a8*/ 	.word	0x00000003
        /*08ac*/ 	.word	0x00000000
        /*08b0*/ 	.short	0x0101
        /*08b2*/ 	.byte	0xff
	.zero		1


	//   ....[124]....
        /*08b4*/ 	.word	0x00004660
        /*08b8*/ 	.word	0x000000ff
        /*08bc*/ 	.word	0x00000000
        /*08c0*/ 	.short	0x010a
        /*08c2*/ 	.byte	0x04
	.zero		1


	//   ....[125]....
        /*08c4*/ 	.word	0x000046e0
        /*08c8*/ 	.word	0x000000ff
        /*08cc*/ 	.word	0x00000220
        /*08d0*/ 	.short	0x010a
        /*08d2*/ 	.byte	0x17
	.zero		1


	//   ....[126]....
        /*08d4*/ 	.word	0x000047c0
        /*08d8*/ 	.word	0x000000ff
        /*08dc*/ 	.word	0x00000000
        /*08e0*/ 	.short	0x010a
        /*08e2*/ 	.byte	0x05
	.zero		1


	//   ....[127]....
        /*08e4*/ 	.word	0x00004900
        /*08e8*/ 	.word	0x000000ff
        /*08ec*/ 	.word	0x00000000
        /*08f0*/ 	.short	0x010a
        /*08f2*/ 	.byte	0x04
	.zero		1


	//   ....[128]....
        /*08f4*/ 	.word	0x00004af0
        /*08f8*/ 	.word	0x000000ff
        /*08fc*/ 	.word	0x00000000
        /*0900*/ 	.short	0x010a
        /*0902*/ 	.byte	0x04
	.zero		1


	//   ....[129]....
        /*0904*/ 	.word	0x00004b80
        /*0908*/ 	.word	0x000000ff
        /*090c*/ 	.word	0x00000000
        /*0910*/ 	.short	0x010a
        /*0912*/ 	.byte	0x05
	.zero		1


	//   ....[130]....
        /*0914*/ 	.word	0x00004c10
        /*0918*/ 	.word	0x000000ff
        /*091c*/ 	.word	0x00000000
        /*0920*/ 	.short	0x010a
        /*0922*/ 	.byte	0x05
	.zero		1


	//   ....[131]....
        /*0924*/ 	.word	0x00004ca0
        /*0928*/ 	.word	0x000000ff
        /*092c*/ 	.word	0x00000000
        /*0930*/ 	.short	0x010a
        /*0932*/ 	.byte	0x04
	.zero		1


	//   ....[132]....
        /*0934*/ 	.word	0x00005130
        /*0938*/ 	.word	0x0000000c
        /*093c*/ 	.word	0x000001e0
        /*0940*/ 	.short	0x010a
        /*0942*/ 	.byte	0xff
	.zero		1


	//   ....[133]....
        /*0944*/ 	.word	0x000052a0
        /*0948*/ 	.word	0x00000000
        /*094c*/ 	.word	0x00000000
        /*0950*/ 	.short	0x0101
        /*0952*/ 	.byte	0xff
	.zero		1


	//   ....[134]....
        /*0954*/ 	.word	0x00005720
        /*0958*/ 	.word	0x000000ff
        /*095c*/ 	.word	0x000001d8
        /*0960*/ 	.short	0x010a
        /*0962*/ 	.byte	0x18
	.zero		1


	//   ....[135]....
        /*0964*/ 	.word	0x000058e0
        /*0968*/ 	.word	0x000000ff
        /*096c*/ 	.word	0x000001b8
        /*0970*/ 	.short	0x010a
        /*0972*/ 	.byte	0x04
	.zero		1


	//   ....[136]....
        /*0974*/ 	.word	0x00005ab0
        /*0978*/ 	.word	0x000000ff
        /*097c*/ 	.word	0x000001a0
        /*0980*/ 	.short	0x010b
        /*0982*/ 	.byte	0x04
	.zero		1


	//   ....[137]....
        /*0984*/ 	.word	0x00005ac0
        /*0988*/ 	.word	0x000000ff
        /*098c*/ 	.word	0x00000000
        /*0990*/ 	.short	0x0101
        /*0992*/ 	.byte	0x14
	.zero		1


	//   ....[138]....
        /*0994*/ 	.word	0x00005ad0
        /*0998*/ 	.word	0x000000ff
        /*099c*/ 	.word	0x000001b8
        /*09a0*/ 	.short	0x010a
        /*09a2*/ 	.byte	0x05
	.zero		1


	//   ....[139]....
        /*09a4*/ 	.word	0x00005cc0
        /*09a8*/ 	.word	0x000000ff
        /*09ac*/ 	.word	0x000001a0
        /*09b0*/ 	.short	0x010b
        /*09b2*/ 	.byte	0x05
	.zero		1


	//   ....[140]....
        /*09b4*/ 	.word	0x00005cd0
        /*09b8*/ 	.word	0x000000ff
        /*09bc*/ 	.word	0x00000000
        /*09c0*/ 	.short	0x0101
        /*09c2*/ 	.byte	0x04
	.zero		1


	//   ....[141]....
        /*09c4*/ 	.word	0x00005d70
        /*09c8*/ 	.word	0x000000ff
        /*09cc*/ 	.word	0x00000000
        /*09d0*/ 	.short	0x010a
        /*09d2*/ 	.byte	0x04
	.zero		1


	//   ....[142]....
        /*09d4*/ 	.word	0x00005e00
        /*09d8*/ 	.word	0x000000ff
        /*09dc*/ 	.word	0x00000000
        /*09e0*/ 	.short	0x010a
        /*09e2*/ 	.byte	0x05
	.zero		1


	//   ....[143]....
        /*09e4*/ 	.word	0x00005ea0
        /*09e8*/ 	.word	0x00000000
        /*09ec*/ 	.word	0x00000000
        /*09f0*/ 	.short	0x010a
        /*09f2*/ 	.byte	0xff
	.zero		1


	//   ....[144]....
        /*09f4*/ 	.word	0x000061f0
        /*09f8*/ 	.word	0x00000000
        /*09fc*/ 	.word	0x000001e0
        /*0a00*/ 	.short	0x010a
        /*0a02*/ 	.byte	0xff
	.zero		1


	//   ....[145]....
        /*0a04*/ 	.word	0x000062c0
        /*0a08*/ 	.word	0x00000000
        /*0a0c*/ 	.word	0x00000000
        /*0a10*/ 	.short	0x0101
        /*0a12*/ 	.byte	0xff
	.zero		1


	//   ....[146]....
        /*0a14*/ 	.word	0x00006e70
        /*0a18*/ 	.word	0x00000002
        /*0a1c*/ 	.word	0x000001a0
        /*0a20*/ 	.short	0x010a
        /*0a22*/ 	.byte	0xff
	.zero		1


	//   ....[147]....
        /*0a24*/ 	.word	0x00006ea0
        /*0a28*/ 	.word	0x0000001b
        /*0a2c*/ 	.word	0x00000200
        /*0a30*/ 	.short	0x010a
        /*0a32*/ 	.byte	0xff
	.zero		1


	//   ....[148]....
        /*0a34*/ 	.word	0x00006f90
        /*0a38*/ 	.word	0x00000002
        /*0a3c*/ 	.word	0x000001a0
        /*0a40*/ 	.short	0x010a
        /*0a42*/ 	.byte	0xff
	.zero		1


	//   ....[149]....
        /*0a44*/ 	.word	0x00007120
        /*0a48*/ 	.word	0x0000001b
        /*0a4c*/ 	.word	0x00000200
        /*0a50*/ 	.short	0x010a
        /*0a52*/ 	.byte	0xff
	.zero		1


	//   ....[150]....
        /*0a54*/ 	.word	0x000078f0
        /*0a58*/ 	.word	0x00000000
        /*0a5c*/ 	.word	0x00000000
        /*0a60*/ 	.short	0x0101
        /*0a62*/ 	.byte	0xff
	.zero		1


	//   ....[151]....
        /*0a64*/ 	.word	0x00007900
        /*0a68*/ 	.word	0x00000002
        /*0a6c*/ 	.word	0x000001a0
        /*0a70*/ 	.short	0x010a
        /*0a72*/ 	.byte	0xff
	.zero		1


	//   ....[152]....
        /*0a74*/ 	.word	0x000079c0
        /*0a78*/ 	.word	0x00000002
        /*0a7c*/ 	.word	0x000001a0
        /*0a80*/ 	.short	0x010a
        /*0a82*/ 	.byte	0xff
	.zero		1


	//   ....[153]....
        /*0a84*/ 	.word	0x00007d60
        /*0a88*/ 	.word	0x000000ff
        /*0a8c*/ 	.word	0x00000000
        /*0a90*/ 	.short	0x0101
        /*0a92*/ 	.byte	0x04
	.zero		1


	//   ....[154]....
        /*0a94*/ 	.word	0x000082c0
        /*0a98*/ 	.word	0x00000000
        /*0a9c*/ 	.word	0x00000000
        /*0aa0*/ 	.short	0x0101
        /*0aa2*/ 	.byte	0xff
	.zero		1


	//   ....[155]....
        /*0aa4*/ 	.word	0x00008580
        /*0aa8*/ 	.word	0x000000ff
        /*0aac*/ 	.word	0x00000000
        /*0ab0*/ 	.short	0x0101
        /*0ab2*/ 	.byte	0x06
	.zero		1


	//   ....[156]....
        /*0ab4*/ 	.word	0x000085a0
        /*0ab8*/ 	.word	0x00000000
        /*0abc*/ 	.word	0x00000250
        /*0ac0*/ 	.short	0x010a
        /*0ac2*/ 	.byte	0xff
	.zero		1


	//   ....[157]....
        /*0ac4*/ 	.word	0x00008600
        /*0ac8*/ 	.word	0x00000000
        /*0acc*/ 	.word	0x000000d0
        /*0ad0*/ 	.short	0x010a
        /*0ad2*/ 	.byte	0xff
	.zero		1


	//   ....[158]....
        /*0ad4*/ 	.word	0x00008660
        /*0ad8*/ 	.word	0x00000000
        /*0adc*/ 	.word	0x000000d0
        /*0ae0*/ 	.short	0x010a
        /*0ae2*/ 	.byte	0xff
	.zero		1


	//   ....[159]....
        /*0ae4*/ 	.word	0x000086b0
        /*0ae8*/ 	.word	0x00000003
        /*0aec*/ 	.word	0x000001e0
        /*0af0*/ 	.short	0x010a
        /*0af2*/ 	.byte	0xff
	.zero		1


	//   ....[160]....
        /*0af4*/ 	.word	0x00008710
        /*0af8*/ 	.word	0x00000000
        /*0afc*/ 	.word	0x00000000
        /*0b00*/ 	.short	0x010a
        /*0b02*/ 	.byte	0xff
	.zero		1


	//   ....[161]....
        /*0b04*/ 	.word	0x00008770
        /*0b08*/ 	.word	0x00000000
        /*0b0c*/ 	.word	0x00000000
        /*0b10*/ 	.short	0x010a
        /*0b12*/ 	.byte	0xff
	.zero		1


	//   ....[162]....
        /*0b14*/ 	.word	0x000087d0
        /*0b18*/ 	.word	0x00000000
        /*0b1c*/ 	.word	0x00000000
        /*0b20*/ 	.short	0x010a
        /*0b22*/ 	.byte	0xff
	.zero		1


	//   ....[163]....
        /*0b24*/ 	.word	0x00008830
        /*0b28*/ 	.word	0x00000000
        /*0b2c*/ 	.word	0x00000000
        /*0b30*/ 	.short	0x010a
        /*0b32*/ 	.byte	0xff
	.zero		1


	//   ....[164]....
        /*0b34*/ 	.word	0x00008890
        /*0b38*/ 	.word	0x00000000
        /*0b3c*/ 	.word	0x00000000
        /*0b40*/ 	.short	0x010a
        /*0b42*/ 	.byte	0xff
	.zero		1


	//   ....[165]....
        /*0b44*/ 	.word	0x000088f0
        /*0b48*/ 	.word	0x00000000
        /*0b4c*/ 	.word	0x00000000
        /*0b50*/ 	.short	0x010a
        /*0b52*/ 	.byte	0xff
	.zero		1


	//   ....[166]....
        /*0b54*/ 	.word	0x00008950
        /*0b58*/ 	.word	0x00000000
        /*0b5c*/ 	.word	0x00000000
        /*0b60*/ 	.short	0x010a
        /*0b62*/ 	.byte	0xff
	.zero		1


	//   ....[167]....
        /*0b64*/ 	.word	0x000089b0
        /*0b68*/ 	.word	0x00000000
        /*0b6c*/ 	.word	0x00000000
        /*0b70*/ 	.short	0x010a
        /*0b72*/ 	.byte	0xff
	.zero		1


	//   ....[168]....
        /*0b74*/ 	.word	0x00008a10
        /*0b78*/ 	.word	0x00000000
        /*0b7c*/ 	.word	0x00000000
        /*0b80*/ 	.short	0x010a
        /*0b82*/ 	.byte	0xff
	.zero		1


	//   ....[169]....
        /*0b84*/ 	.word	0x00008a70
        /*0b88*/ 	.word	0x00000000
        /*0b8c*/ 	.word	0x00000000
        /*0b90*/ 	.short	0x010a
        /*0b92*/ 	.byte	0xff
	.zero		1


	//   ....[170]....
        /*0b94*/ 	.word	0x00008ad0
        /*0b98*/ 	.word	0x00000000
        /*0b9c*/ 	.word	0x00000000
        /*0ba0*/ 	.short	0x010a
        /*0ba2*/ 	.byte	0xff
	.zero		1


	//   ....[171]....
        /*0ba4*/ 	.word	0x00008b30
        /*0ba8*/ 	.word	0x00000000
        /*0bac*/ 	.word	0x00000000
        /*0bb0*/ 	.short	0x010a
        /*0bb2*/ 	.byte	0xff
	.zero		1


	//   ....[172]....
        /*0bb4*/ 	.word	0x00008b90
        /*0bb8*/ 	.word	0x00000000
        /*0bbc*/ 	.word	0x00000000
        /*0bc0*/ 	.short	0x010a
        /*0bc2*/ 	.byte	0xff
	.zero		1


	//   ....[173]....
        /*0bc4*/ 	.word	0x00008bf0
        /*0bc8*/ 	.word	0x00000000
        /*0bcc*/ 	.word	0x00000000
        /*0bd0*/ 	.short	0x010a
        /*0bd2*/ 	.byte	0xff
	.zero		1


	//   ....[174]....
        /*0bd4*/ 	.word	0x00008c50
        /*0bd8*/ 	.word	0x00000000
        /*0bdc*/ 	.word	0x00000000
        /*0be0*/ 	.short	0x010a
        /*0be2*/ 	.byte	0xff
	.zero		1


	//   ....[175]....
        /*0be4*/ 	.word	0x00008cb0
        /*0be8*/ 	.word	0x00000000
        /*0bec*/ 	.word	0x00000000
        /*0bf0*/ 	.short	0x010a
        /*0bf2*/ 	.byte	0xff
	.zero		1


	//   ....[176]....
        /*0bf4*/ 	.word	0x00008d10
        /*0bf8*/ 	.word	0x00000000
        /*0bfc*/ 	.word	0x00000000
        /*0c00*/ 	.short	0x010a
        /*0c02*/ 	.byte	0xff
	.zero		1


	//   ....[177]....
        /*0c04*/ 	.word	0x00008d70
        /*0c08*/ 	.word	0x00000000
        /*0c0c*/ 	.word	0x00000000
        /*0c10*/ 	.short	0x010a
        /*0c12*/ 	.byte	0xff
	.zero		1


	//   ....[178]....
        /*0c14*/ 	.word	0x00008dd0
        /*0c18*/ 	.word	0x00000000
        /*0c1c*/ 	.word	0x00000000
        /*0c20*/ 	.short	0x010a
        /*0c22*/ 	.byte	0xff
	.zero		1


	//   ....[179]....
        /*0c24*/ 	.word	0x00008e30
        /*0c28*/ 	.word	0x00000000
        /*0c2c*/ 	.word	0x00000000
        /*0c30*/ 	.short	0x010a
        /*0c32*/ 	.byte	0xff
	.zero		1


	//   ....[180]....
        /*0c34*/ 	.word	0x00008e90
        /*0c38*/ 	.word	0x00000000
        /*0c3c*/ 	.word	0x00000000
        /*0c40*/ 	.short	0x010a
        /*0c42*/ 	.byte	0xff
	.zero		1


	//   ....[181]....
        /*0c44*/ 	.word	0x00008ef0
        /*0c48*/ 	.word	0x00000000
        /*0c4c*/ 	.word	0x00000000
        /*0c50*/ 	.short	0x010a
        /*0c52*/ 	.byte	0xff
	.zero		1


	//   ....[182]....
        /*0c54*/ 	.word	0x00008f50
        /*0c58*/ 	.word	0x00000000
        /*0c5c*/ 	.word	0x00000000
        /*0c60*/ 	.short	0x010a
        /*0c62*/ 	.byte	0xff
	.zero		1


	//   ....[183]....
        /*0c64*/ 	.word	0x00008fb0
        /*0c68*/ 	.word	0x00000000
        /*0c6c*/ 	.word	0x00000000
        /*0c70*/ 	.short	0x010a
        /*0c72*/ 	.byte	0xff
	.zero		1


	//   ....[184]....
        /*0c74*/ 	.word	0x00009010
        /*0c78*/ 	.word	0x00000000
        /*0c7c*/ 	.word	0x00000000
        /*0c80*/ 	.short	0x010a
        /*0c82*/ 	.byte	0xff
	.zero		1


	//   ....[185]....
        /*0c84*/ 	.word	0x00009060
        /*0c88*/ 	.word	0x00000002
        /*0c8c*/ 	.word	0x00000240
        /*0c90*/ 	.short	0x010a
        /*0c92*/ 	.byte	0xff
	.zero		1


	//   ....[186]....
        /*0c94*/ 	.word	0x000090c0
        /*0c98*/ 	.word	0x00000002
        /*0c9c*/ 	.word	0x000001f0
        /*0ca0*/ 	.short	0x010a
        /*0ca2*/ 	.byte	0xff
	.zero		1


	//   ....[187]....
        /*0ca4*/ 	.word	0x00009110
        /*0ca8*/ 	.word	0x00000002
        /*0cac*/ 	.word	0x000001e0
        /*0cb0*/ 	.short	0x010a
        /*0cb2*/ 	.byte	0xff
	.zero		1


	//   ....[188]....
        /*0cb4*/ 	.word	0x00009170
        /*0cb8*/ 	.word	0x00000000
        /*0cbc*/ 	.word	0x000001f0
        /*0cc0*/ 	.short	0x010a
        /*0cc2*/ 	.byte	0xff
	.zero		1


	//   ....[189]....
        /*0cc4*/ 	.word	0x000091c0
        /*0cc8*/ 	.word	0x00000000
        /*0ccc*/ 	.word	0x000001e0
        /*0cd0*/ 	.short	0x010a
        /*0cd2*/ 	.byte	0xff
	.zero		1


	//   ....[190]....
        /*0cd4*/ 	.word	0x00009220
        /*0cd8*/ 	.word	0x00000002
        /*0cdc*/ 	.word	0x00000220
        /*0ce0*/ 	.short	0x010a
        /*0ce2*/ 	.byte	0xff
	.zero		1


	//   ....[191]....
        /*0ce4*/ 	.word	0x00009280
        /*0ce8*/ 	.word	0x00000000
        /*0cec*/ 	.word	0x00000000
        /*0cf0*/ 	.short	0x010a
        /*0cf2*/ 	.byte	0xff
	.zero		1


	//   ....[192]....
        /*0cf4*/ 	.word	0x000092e0
        /*0cf8*/ 	.word	0x00000000
        /*0cfc*/ 	.word	0x00000000
        /*0d00*/ 	.short	0x010a
        /*0d02*/ 	.byte	0xff
	.zero		1


	//   ....[193]....
        /*0d04*/ 	.word	0x00009340
        /*0d08*/ 	.word	0x00000000
        /*0d0c*/ 	.word	0x00000000
        /*0d10*/ 	.short	0x010a
        /*0d12*/ 	.byte	0xff
	.zero		1


	//   ....[194]....
        /*0d14*/ 	.word	0x000093a0
        /*0d18*/ 	.word	0x00000000
        /*0d1c*/ 	.word	0x00000000
        /*0d20*/ 	.short	0x010a
        /*0d22*/ 	.byte	0xff
	.zero		1


	//   ....[195]....
        /*0d24*/ 	.word	0x00009400
        /*0d28*/ 	.word	0x00000000
        /*0d2c*/ 	.word	0x00000000
        /*0d30*/ 	.short	0x010a
        /*0d32*/ 	.byte	0xff
	.zero		1


	//   ....[196]....
        /*0d34*/ 	.word	0x00009450
        /*0d38*/ 	.word	0x0000000c
        /*0d3c*/ 	.word	0x000001e0
        /*0d40*/ 	.short	0x010a
        /*0d42*/ 	.byte	0xff
	.zero		1


	//   ....[197]....
        /*0d44*/ 	.word	0x000094b0
        /*0d48*/ 	.word	0x00000000
        /*0d4c*/ 	.word	0x000001d8
        /*0d50*/ 	.short	0x010a
        /*0d52*/ 	.byte	0xff
	.zero		1


	//   ....[198]....
        /*0d54*/ 	.word	0x00009510
        /*0d58*/ 	.word	0x00000000
        /*0d5c*/ 	.word	0x000001b8
        /*0d60*/ 	.short	0x010a
        /*0d62*/ 	.byte	0xff
	.zero		1


	//   ....[199]....
        /*0d64*/ 	.word	0x00009570
        /*0d68*/ 	.word	0x00000006
        /*0d6c*/ 	.word	0x000001b8
        /*0d70*/ 	.short	0x010a
        /*0d72*/ 	.byte	0xff
	.zero		1


	//   ....[200]....
        /*0d74*/ 	.word	0x000095d0
        /*0d78*/ 	.word	0x00000000
        /*0d7c*/ 	.word	0x00000000
        /*0d80*/ 	.short	0x010a
        /*0d82*/ 	.byte	0xff
	.zero		1


	//   ....[201]....
        /*0d84*/ 	.word	0x00009630
        /*0d88*/ 	.word	0x00000000
        /*0d8c*/ 	.word	0x00000000
        /*0d90*/ 	.short	0x010a
        /*0d92*/ 	.byte	0xff
	.zero		1


	//   ....[202]....
        /*0d94*/ 	.word	0x00009680
        /*0d98*/ 	.word	0x00000000
        /*0d9c*/ 	.word	0x000001e0
        /*0da0*/ 	.short	0x010a
        /*0da2*/ 	.byte	0xff
	.zero		1


	//   ....[203]....
        /*0da4*/ 	.word	0x000096d0
        /*0da8*/ 	.word	0x00000002
        /*0dac*/ 	.word	0x000001a0
        /*0db0*/ 	.short	0x010a
        /*0db2*/ 	.byte	0xff
	.zero		1


	//   ....[204]....
        /*0db4*/ 	.word	0x00009720
        /*0db8*/ 	.word	0x0000001b
        /*0dbc*/ 	.word	0x00000200
        /*0dc0*/ 	.short	0x010a
        /*0dc2*/ 	.byte	0xff
	.zero		1


	//   ....[205]....
        /*0dc4*/ 	.word	0x00009770
        /*0dc8*/ 	.word	0x00000002
        /*0dcc*/ 	.word	0x000001a0
        /*0dd0*/ 	.short	0x010a
        /*0dd2*/ 	.byte	0xff
	.zero		1


	//----- nvinfo : EIATTR_NUM_MBARRIERS
	.align		4
.L_47:
        /*0dd4*/ 	.byte	0x03, 0x38
        /*0dd6*/ 	.short	0x004c


	//----- nvinfo : EIATTR_EXIT_INSTR_OFFSETS
	.align		4
        /*0dd8*/ 	.byte	0x04, 0x1c
        /*0dda*/ 	.short	(.L_49 - .L_48)


	//   ....[0]....
.L_48:
        /*0ddc*/ 	.word	0x00003b20


	//   ....[1]....
        /*0de0*/ 	.word	0x00004010


	//   ....[2]....
        /*0de4*/ 	.word	0x00004070


	//   ....[3]....
        /*0de8*/ 	.word	0x00004f00


	//   ....[4]....
        /*0dec*/ 	.word	0x00005ed0


	//   ....[5]....
        /*0df0*/ 	.word	0x00005f10


	//   ....[6]....
        /*0df4*/ 	.word	0x00008480


	//   ....[7]....
        /*0df8*/ 	.word	0x000084f0


	//   ....[8]....
        /*0dfc*/ 	.word	0x00008520


	//   ....[9]....
        /*0e00*/ 	.word	0x00008590


	//----- nvinfo : EIATTR_MAX_THREADS
	.align		4
.L_49:
        /*0e04*/ 	.byte	0x04, 0x05
        /*0e06*/ 	.short	(.L_51 - .L_50)
.L_50:
        /*0e08*/ 	.word	0x00000100
        /*0e0c*/ 	.word	0x00000001
        /*0e10*/ 	.word	0x00000001


	//----- nvinfo : EIATTR_CRS_STACK_SIZE
	.align		4
.L_51:
        /*0e14*/ 	.byte	0x04, 0x1e
        /*0e16*/ 	.short	(.L_53 - .L_52)
.L_52:
        /*0e18*/ 	.word	0x00000000


	//----- nvinfo : EIATTR_CBANK_PARAM_SIZE
	.align		4
.L_53:
        /*0e1c*/ 	.byte	0x03, 0x19
        /*0e1e*/ 	.short	0x0800


	//----- nvinfo : EIATTR_PARAM_CBANK
	.align		4
        /*0e20*/ 	.byte	0x04, 0x0a
        /*0e22*/ 	.short	(.L_55 - .L_54)
	.align		4
.L_54:
        /*0e24*/ 	.word	index@(.nv.constant0._ZN7cutlass13device_kernelINS_4gemm6kernel13GemmUniversalIN4cute5tupleIJiiiiEEENS1_10collective13CollectiveMmaINS1_35MainloopSm100TmaUmmaWarpSpecializedILi26ELi2ELi4ENS5_IJNS4_1CILi2EEENSA_ILi4EEENSA_ILi1EEEEEEEENS5_IJNSA_ILi64EEESG_NSA_ILi32EEEEEENS_10bfloat16_tENS5_IJlSD_lEEESJ_SK_NS4_8TiledMMAINS4_8MMA_AtomIJNS4_20SM100_MMA_F16BF16_SSISJ_SJ_fLi64ELi64ELNS4_4UMMA5MajorE0ELSP_0ELNSO_7ScaleInE0ELSQ_0EEEEEENS4_6LayoutINS5_IJSD_SD_SD_EEENS5_IJNSA_ILi0EEESV_SV_EEEEENS5_IJNS4_10UnderscoreESY_SY_EEEEENS4_23SM90_TMA_LOAD_MULTICASTENS4_14ComposedLayoutINS4_7SwizzleILi2ELi4ELi3EEENS4_18smem_ptr_flag_bitsILi16EEENST_INS5_IJNSA_ILi8EEESH_EEENS5_IJSH_SD_EEEEEEEvNS4_8identityES11_S1B_vS1C_EENS_8epilogue10collective18CollectiveEpilogueINS1E_23Sm100TmaWarpSpecializedILi3ELi2ELi16ELb1ELb0EEEJSI_NS5_IJNST_ISG_SD_EENST_ISH_SD_EEEEESJ_SK_SJ_SK_NS1E_6fusion15FusionCallbacksIS1I_NS1M_17LinearCombinationISJ_fSJ_fLNS_15FloatRoundStyleE2EEESI_S1L_JEEENS4_5SM1004TMEM4LOAD26SM100_TMEM_LOAD_16dp256b4xENS4_13SM90_TMA_LOADES1B_NS4_17SM75_U32x4_LDSM_NENS4_14SM90_TMA_STOREES1B_NS4_17SM90_U32x4_STSM_NENS4_39AutoVectorizingCopyWithAssumedAlignmentILi128EEEEEEvvEEEEvNT_6ParamsE)
        /*0e28*/ 	.short	0x0380
        /*0e2a*/ 	.short	0x0800


	//----- nvinfo : EIATTR_SW_WAR
	.align		4
.L_55:
        /*0e2c*/ 	.byte	0x04, 0x36
        /*0e2e*/ 	.short	(.L_57 - .L_56)
.L_56:
        /*0e30*/ 	.word	0x00000008
.L_57:


//--------------------- .nv.callgraph             --------------------------
	.section	.nv.callgraph,"",@"SHT_CUDA_CALLGRAPH"
	.align	4
	.sectionentsize	8
	.align		4
        /*0000*/ 	.word	0x00000000
	.align		4
        /*0004*/ 	.word	0xffffffff
	.align		4
        /*0008*/ 	.word	index@(_ZN7cutlass13device_kernelINS_4gemm6kernel13GemmUniversalIN4cute5tupleIJiiiiEEENS1_10collective13CollectiveMmaINS1_35MainloopSm100TmaUmmaWarpSpecializedILi26ELi2ELi4ENS5_IJNS4_1CILi2EEENSA_ILi4EEENSA_ILi1EEEEEEEENS5_IJNSA_ILi64EEESG_NSA_ILi32EEEEEENS_10bfloat16_tENS5_IJlSD_lEEESJ_SK_NS4_8TiledMMAINS4_8MMA_AtomIJNS4_20SM100_MMA_F16BF16_SSISJ_SJ_fLi64ELi64ELNS4_4UMMA5MajorE0ELSP_0ELNSO_7ScaleInE0ELSQ_0EEEEEENS4_6LayoutINS5_IJSD_SD_SD_EEENS5_IJNSA_ILi0EEESV_SV_EEEEENS5_IJNS4_10UnderscoreESY_SY_EEEEENS4_23SM90_TMA_LOAD_MULTICASTENS4_14ComposedLayoutINS4_7SwizzleILi2ELi4ELi3EEENS4_18smem_ptr_flag_bitsILi16EEENST_INS5_IJNSA_ILi8EEESH_EEENS5_IJSH_SD_EEEEEEEvNS4_8identityES11_S1B_vS1C_EENS_8epilogue10collective18CollectiveEpilogueINS1E_23Sm100TmaWarpSpecializedILi3ELi2ELi16ELb1ELb0EEEJSI_NS5_IJNST_ISG_SD_EENST_ISH_SD_EEEEESJ_SK_SJ_SK_NS1E_6fusion15FusionCallbacksIS1I_NS1M_17LinearCombinationISJ_fSJ_fLNS_15FloatRoundStyleE2EEESI_S1L_JEEENS4_5SM1004TMEM4LOAD26SM100_TMEM_LOAD_16dp256b4xENS4_13SM90_TMA_LOADES1B_NS4_17SM75_U32x4_LDSM_NENS4_14SM90_TMA_STOREES1B_NS4_17SM90_U32x4_STSM_NENS4_39AutoVectorizingCopyWithAssumedAlignmentILi128EEEEEEvvEEEEvNT_6ParamsE)
	.align		4
        /*000c*/ 	.word	index@(__assertfail)
	.align		4
        /*0010*/ 	.word	0x00000000
	.align		4
        /*0014*/ 	.word	0xfffffffe
	.align		4
        /*0018*/ 	.word	0x00000000
	.align		4
        /*001c*/ 	.word	0xfffffffd
	.align		4
        /*0020*/ 	.word	0x00000000
	.align		4
        /*0024*/ 	.word	0xfffffffc


//--------------------- .nv.constant4             --------------------------
	.section	.nv.constant4,"a",@progbits
	.align	8
	.align		8
.nv.constant4:
        /*0000*/ 	.dword	__assertfail
	.align		8
        /*0008*/ 	.dword	__unnamed_1
	.align		8
        /*0010*/ 	.dword	__unnamed_2
	.align		8
        /*0018*/ 	.dword	_ZN40_INTERNAL_7509e0d6_4_k_cu_b95b604e_239054cuda3std3__45__cpo5beginE
	.align		8
        /*0020*/ 	.dword	_ZN40_INTERNAL_7509e0d6_4_k_cu_b95b604e_239054cuda3std3__45__cpo3endE
	.align		8
        /*0028*/ 	.dword	_ZN40_INTERNAL_7509e0d6_4_k_cu_b95b604e_239054cuda3std3__45__cpo6cbeginE
	.align		8
        /*0030*/ 	.dword	_ZN40_INTERNAL_7509e0d6_4_k_cu_b95b604e_239054cuda3std3__45__cpo4cendE
	.align		8
        /*0038*/ 	.dword	_ZN40_INTERNAL_7509e0d6_4_k_cu_b95b604e_239054cuda3std3__442_GLOBAL__N__7509e0d6_4_k_cu_b95b604e_239056ignoreE
	.align		8
        /*0040*/ 	.dword	_ZN40_INTERNAL_7509e0d6_4_k_cu_b95b604e_239054cuda3std3__419piecewise_constructE
	.align		8
        /*0048*/ 	.dword	_ZN40_INTERNAL_7509e0d6_4_k_cu_b95b604e_239054cuda3std3__48in_placeE
	.align		8
        /*0050*/ 	.dword	_ZN40_INTERNAL_7509e0d6_4_k_cu_b95b604e_239054cuda3std6ranges3__45__cpo4swapE
	.align		8
        /*0058*/ 	.dword	_ZN40_INTERNAL_7509e0d6_4_k_cu_b95b604e_239054cuda3std6ranges3__45__cpo9iter_moveE
	.align		8
        /*0060*/ 	.dword	_ZN40_INTERNAL_7509e0d6_4_k_cu_b95b604e_239054cute7productE
	.align		8
        /*0068*/ 	.dword	_ZN40_INTERNAL_7509e0d6_4_k_cu_b95b604e_239054cute1_E
	.align		8
        /*0070*/ 	.dword	$str$25
	.align		8
        /*0078*/ 	.dword	$str$26
	.align		8
        /*0080*/ 	.dword	$str$27
	.align		8
        /*0088*/ 	.dword	$str$28


//--------------------- .text._ZN7cutlass13device_kernelINS_4gemm6kernel13GemmUniversalIN4cute5tupleIJiiiiEEENS1_10collective13CollectiveMmaINS1_35MainloopSm100TmaUmmaWarpSpecializedILi26ELi2ELi4ENS5_IJNS4_1CILi2EEENSA_ILi4EEENSA_ILi1EEEEEEEENS5_IJNSA_ILi64EEESG_NSA_ILi32EEEEEENS_10bfloat16_tENS5_IJlSD_lEEESJ_SK_NS4_8TiledMMAINS4_8MMA_AtomIJNS4_20SM100_MMA_F16BF16_SSISJ_SJ_fLi64ELi64ELNS4_4UMMA5MajorE0ELSP_0ELNSO_7ScaleInE0ELSQ_0EEEEEENS4_6LayoutINS5_IJSD_SD_SD_EEENS5_IJNSA_ILi0EEESV_SV_EEEEENS5_IJNS4_10UnderscoreESY_SY_EEEEENS4_23SM90_TMA_LOAD_MULTICASTENS4_14ComposedLayoutINS4_7SwizzleILi2ELi4ELi3EEENS4_18smem_ptr_flag_bitsILi16EEENST_INS5_IJNSA_ILi8EEESH_EEENS5_IJSH_SD_EEEEEEEvNS4_8identityES11_S1B_vS1C_EENS_8epilogue10collective18CollectiveEpilogueINS1E_23Sm100TmaWarpSpecializedILi3ELi2ELi16ELb1ELb0EEEJSI_NS5_IJNST_ISG_SD_EENST_ISH_SD_EEEEESJ_SK_SJ_SK_NS1E_6fusion15FusionCallbacksIS1I_NS1M_17LinearCombinationISJ_fSJ_fLNS_15FloatRoundStyleE2EEESI_S1L_JEEENS4_5SM1004TMEM4LOAD26SM100_TMEM_LOAD_16dp256b4xENS4_13SM90_TMA_LOADES1B_NS4_17SM75_U32x4_LDSM_NENS4_14SM90_TMA_STOREES1B_NS4_17SM90_U32x4_STSM_NENS4_39AutoVectorizingCopyWithAssumedAlignmentILi128EEEEEEvvEEEEvNT_6ParamsE --------------------------
	.section	.text._ZN7cutlass13device_kernelINS_4gemm6kernel13GemmUniversalIN4cute5tupleIJiiiiEEENS1_10collective13CollectiveMmaINS1_35MainloopSm100TmaUmmaWarpSpecializedILi26ELi2ELi4ENS5_IJNS4_1CILi2EEENSA_ILi4EEENSA_ILi1EEEEEEEENS5_IJNSA_ILi64EEESG_NSA_ILi32EEEEEENS_10bfloat16_tENS5_IJlSD_lEEESJ_SK_NS4_8TiledMMAINS4_8MMA_AtomIJNS4_20SM100_MMA_F16BF16_SSISJ_SJ_fLi64ELi64ELNS4_4UMMA5MajorE0ELSP_0ELNSO_7ScaleInE0ELSQ_0EEEEEENS4_6LayoutINS5_IJSD_SD_SD_EEENS5_IJNSA_ILi0EEESV_SV_EEEEENS5_IJNS4_10UnderscoreESY_SY_EEEEENS4_23SM90_TMA_LOAD_MULTICASTENS4_14ComposedLayoutINS4_7SwizzleILi2ELi4ELi3EEENS4_18smem_ptr_flag_bitsILi16EEENST_INS5_IJNSA_ILi8EEESH_EEENS5_IJSH_SD_EEEEEEEvNS4_8identityES11_S1B_vS1C_EENS_8epilogue10collective18CollectiveEpilogueINS1E_23Sm100TmaWarpSpecializedILi3ELi2ELi16ELb1ELb0EEEJSI_NS5_IJNST_ISG_SD_EENST_ISH_SD_EEEEESJ_SK_SJ_SK_NS1E_6fusion15FusionCallbacksIS1I_NS1M_17LinearCombinationISJ_fSJ_fLNS_15FloatRoundStyleE2EEESI_S1L_JEEENS4_5SM1004TMEM4LOAD26SM100_TMEM_LOAD_16dp256b4xENS4_13SM90_TMA_LOADES1B_NS4_17SM75_U32x4_LDSM_NENS4_14SM90_TMA_STOREES1B_NS4_17SM90_U32x4_STSM_NENS4_39AutoVectorizingCopyWithAssumedAlignmentILi128EEEEEEvvEEEEvNT_6ParamsE,"ax",@progbits
	.align	128
.text._ZN7cutlass13device_kernelINS_4gemm6kernel13GemmUniversalIN4cute5tupleIJiiiiEEENS1_10collective13CollectiveMmaINS1_35MainloopSm100TmaUmmaWarpSpecializedILi26ELi2ELi4ENS5_IJNS4_1CILi2EEENSA_ILi4EEENSA_ILi1EEEEEEEENS5_IJNSA_ILi64EEESG_NSA_ILi32EEEEEENS_10bfloat16_tENS5_IJlSD_lEEESJ_SK_NS4_8TiledMMAINS4_8MMA_AtomIJNS4_20SM100_MMA_F16BF16_SSISJ_SJ_fLi64ELi64ELNS4_4UMMA5MajorE0ELSP_0ELNSO_7ScaleInE0ELSQ_0EEEEEENS4_6LayoutINS5_IJSD_SD_SD_EEENS5_IJNSA_ILi0EEESV_SV_EEEEENS5_IJNS4_10UnderscoreESY_SY_EEEEENS4_23SM90_TMA_LOAD_MULTICASTENS4_14ComposedLayoutINS4_7SwizzleILi2ELi4ELi3EEENS4_18smem_ptr_flag_bitsILi16EEENST_INS5_IJNSA_ILi8EEESH_EEENS5_IJSH_SD_EEEEEEEvNS4_8identityES11_S1B_vS1C_EENS_8epilogue10collective18CollectiveEpilogueINS1E_23Sm100TmaWarpSpecializedILi3ELi2ELi16ELb1ELb0EEEJSI_NS5_IJNST_ISG_SD_EENST_ISH_SD_EEEEESJ_SK_SJ_SK_NS1E_6fusion15FusionCallbacksIS1I_NS1M_17LinearCombinationISJ_fSJ_fLNS_15FloatRoundStyleE2EEESI_S1L_JEEENS4_5SM1004TMEM4LOAD26SM100_TMEM_LOAD_16dp256b4xENS4_13SM90_TMA_LOADES1B_NS4_17SM75_U32x4_LDSM_NENS4_14SM90_TMA_STOREES1B_NS4_17SM90_U32x4_STSM_NENS4_39AutoVectorizingCopyWithAssumedAlignmentILi128EEEEEEvvEEEEvNT_6ParamsE:
        .type           _ZN7cutlass13device_kernelINS_4gemm6kernel13GemmUniversalIN4cute5tupleIJiiiiEEENS1_10collective13CollectiveMmaINS1_35MainloopSm100TmaUmmaWarpSpecializedILi26ELi2ELi4ENS5_IJNS4_1CILi2EEENSA_ILi4EEENSA_ILi1EEEEEEEENS5_IJNSA_ILi64EEESG_NSA_ILi32EEEEEENS_10bfloat16_tENS5_IJlSD_lEEESJ_SK_NS4_8TiledMMAINS4_8MMA_AtomIJNS4_20SM100_MMA_F16BF16_SSISJ_SJ_fLi64ELi64ELNS4_4UMMA5MajorE0ELSP_0ELNSO_7ScaleInE0ELSQ_0EEEEEENS4_6LayoutINS5_IJSD_SD_SD_EEENS5_IJNSA_ILi0EEESV_SV_EEEEENS5_IJNS4_10UnderscoreESY_SY_EEEEENS4_23SM90_TMA_LOAD_MULTICASTENS4_14ComposedLayoutINS4_7SwizzleILi2ELi4ELi3EEENS4_18smem_ptr_flag_bitsILi16EEENST_INS5_IJNSA_ILi8EEESH_EEENS5_IJSH_SD_EEEEEEEvNS4_8identityES11_S1B_vS1C_EENS_8epilogue10collective18CollectiveEpilogueINS1E_23Sm100TmaWarpSpecializedILi3ELi2ELi16ELb1ELb0EEEJSI_NS5_IJNST_ISG_SD_EENST_ISH_SD_EEEEESJ_SK_SJ_SK_NS1E_6fusion15FusionCallbacksIS1I_NS1M_17LinearCombinationISJ_fSJ_fLNS_15FloatRoundStyleE2EEESI_S1L_JEEENS4_5SM1004TMEM4LOAD26SM100_TMEM_LOAD_16dp256b4xENS4_13SM90_TMA_LOADES1B_NS4_17SM75_U32x4_LDSM_NENS4_14SM90_TMA_STOREES1B_NS4_17SM90_U32x4_STSM_NENS4_39AutoVectorizingCopyWithAssumedAlignmentILi128EEEEEEvvEEEEvNT_6ParamsE,@function
        .size           _ZN7cutlass13device_kernelINS_4gemm6kernel13GemmUniversalIN4cute5tupleIJiiiiEEENS1_10collective13CollectiveMmaINS1_35MainloopSm100TmaUmmaWarpSpecializedILi26ELi2ELi4ENS5_IJNS4_1CILi2EEENSA_ILi4EEENSA_ILi1EEEEEEEENS5_IJNSA_ILi64EEESG_NSA_ILi32EEEEEENS_10bfloat16_tENS5_IJlSD_lEEESJ_SK_NS4_8TiledMMAINS4_8MMA_AtomIJNS4_20SM100_MMA_F16BF16_SSISJ_SJ_fLi64ELi64ELNS4_4UMMA5MajorE0ELSP_0ELNSO_7ScaleInE0ELSQ_0EEEEEENS4_6LayoutINS5_IJSD_SD_SD_EEENS5_IJNSA_ILi0EEESV_SV_EEEEENS5_IJNS4_10UnderscoreESY_SY_EEEEENS4_23SM90_TMA_LOAD_MULTICASTENS4_14ComposedLayoutINS4_7SwizzleILi2ELi4ELi3EEENS4_18smem_ptr_flag_bitsILi16EEENST_INS5_IJNSA_ILi8EEESH_EEENS5_IJSH_SD_EEEEEEEvNS4_8identityES11_S1B_vS1C_EENS_8epilogue10collective18CollectiveEpilogueINS1E_23Sm100TmaWarpSpecializedILi3ELi2ELi16ELb1ELb0EEEJSI_NS5_IJNST_ISG_SD_EENST_ISH_SD_EEEEESJ_SK_SJ_SK_NS1E_6fusion15FusionCallbacksIS1I_NS1M_17LinearCombinationISJ_fSJ_fLNS_15FloatRoundStyleE2EEESI_S1L_JEEENS4_5SM1004TMEM4LOAD26SM100_TMEM_LOAD_16dp256b4xENS4_13SM90_TMA_LOADES1B_NS4_17SM75_U32x4_LDSM_NENS4_14SM90_TMA_STOREES1B_NS4_17SM90_U32x4_STSM_NENS4_39AutoVectorizingCopyWithAssumedAlignmentILi128EEEEEEvvEEEEvNT_6ParamsE,(.L_x_228 - _ZN7cutlass13device_kernelINS_4gemm6kernel13GemmUniversalIN4cute5tupleIJiiiiEEENS1_10collective13CollectiveMmaINS1_35MainloopSm100TmaUmmaWarpSpecializedILi26ELi2ELi4ENS5_IJNS4_1CILi2EEENSA_ILi4EEENSA_ILi1EEEEEEEENS5_IJNSA_ILi64EEESG_NSA_ILi32EEEEEENS_10bfloat16_tENS5_IJlSD_lEEESJ_SK_NS4_8TiledMMAINS4_8MMA_AtomIJNS4_20SM100_MMA_F16BF16_SSISJ_SJ_fLi64ELi64ELNS4_4UMMA5MajorE0ELSP_0ELNSO_7ScaleInE0ELSQ_0EEEEEENS4_6LayoutINS5_IJSD_SD_SD_EEENS5_IJNSA_ILi0EEESV_SV_EEEEENS5_IJNS4_10UnderscoreESY_SY_EEEEENS4_23SM90_TMA_LOAD_MULTICASTENS4_14ComposedLayoutINS4_7SwizzleILi2ELi4ELi3EEENS4_18smem_ptr_flag_bitsILi16EEENST_INS5_IJNSA_ILi8EEESH_EEENS5_IJSH_SD_EEEEEEEvNS4_8identityES11_S1B_vS1C_EENS_8epilogue10collective18CollectiveEpilogueINS1E_23Sm100TmaWarpSpecializedILi3ELi2ELi16ELb1ELb0EEEJSI_NS5_IJNST_ISG_SD_EENST_ISH_SD_EEEEESJ_SK_SJ_SK_NS1E_6fusion15FusionCallbacksIS1I_NS1M_17LinearCombinationISJ_fSJ_fLNS_15FloatRoundStyleE2EEESI_S1L_JEEENS4_5SM1004TMEM4LOAD26SM100_TMEM_LOAD_16dp256b4xENS4_13SM90_TMA_LOADES1B_NS4_17SM75_U32x4_LDSM_NENS4_14SM90_TMA_STOREES1B_NS4_17SM90_U32x4_STSM_NENS4_39AutoVectorizingCopyWithAssumedAlignmentILi128EEEEEEvvEEEEvNT_6ParamsE)
        .other          _ZN7cutlass13device_kernelINS_4gemm6kernel13GemmUniversalIN4cute5tupleIJiiiiEEENS1_10collective13CollectiveMmaINS1_35MainloopSm100TmaUmmaWarpSpecializedILi26ELi2ELi4ENS5_IJNS4_1CILi2EEENSA_ILi4EEENSA_ILi1EEEEEEEENS5_IJNSA_ILi64EEESG_NSA_ILi32EEEEEENS_10bfloat16_tENS5_IJlSD_lEEESJ_SK_NS4_8TiledMMAINS4_8MMA_AtomIJNS4_20SM100_MMA_F16BF16_SSISJ_SJ_fLi64ELi64ELNS4_4UMMA5MajorE0ELSP_0ELNSO_7ScaleInE0ELSQ_0EEEEEENS4_6LayoutINS5_IJSD_SD_SD_EEENS5_IJNSA_ILi0EEESV_SV_EEEEENS5_IJNS4_10UnderscoreESY_SY_EEEEENS4_23SM90_TMA_LOAD_MULTICASTENS4_14ComposedLayoutINS4_7SwizzleILi2ELi4ELi3EEENS4_18smem_ptr_flag_bitsILi16EEENST_INS5_IJNSA_ILi8EEESH_EEENS5_IJSH_SD_EEEEEEEvNS4_8identityES11_S1B_vS1C_EENS_8epilogue10collective18CollectiveEpilogueINS1E_23Sm100TmaWarpSpecializedILi3ELi2ELi16ELb1ELb0EEEJSI_NS5_IJNST_ISG_SD_EENST_ISH_SD_EEEEESJ_SK_SJ_SK_NS1E_6fusion15FusionCallbacksIS1I_NS1M_17LinearCombinationISJ_fSJ_fLNS_15FloatRoundStyleE2EEESI_S1L_JEEENS4_5SM1004TMEM4LOAD26SM100_TMEM_LOAD_16dp256b4xENS4_13SM90_TMA_LOADES1B_NS4_17SM75_U32x4_LDSM_NENS4_14SM90_TMA_STOREES1B_NS4_17SM90_U32x4_STSM_NENS4_39AutoVectorizingCopyWithAssumedAlignmentILi128EEEEEEvvEEEEvNT_6ParamsE,@"STO_CUDA_ENTRY STV_DEFAULT"
_ZN7cutlass13device_kernelINS_4gemm6kernel13GemmUniversalIN4cute5tupleIJiiiiEEENS1_10collective13CollectiveMmaINS1_35MainloopSm100TmaUmmaWarpSpecializedILi26ELi2ELi4ENS5_IJNS4_1CILi2EEENSA_ILi4EEENSA_ILi1EEEEEEEENS5_IJNSA_ILi64EEESG_NSA_ILi32EEEEEENS_10bfloat16_tENS5_IJlSD_lEEESJ_SK_NS4_8TiledMMAINS4_8MMA_AtomIJNS4_20SM100_MMA_F16BF16_SSISJ_SJ_fLi64ELi64ELNS4_4UMMA5MajorE0ELSP_0ELNSO_7ScaleInE0ELSQ_0EEEEEENS4_6LayoutINS5_IJSD_SD_SD_EEENS5_IJNSA_ILi0EEESV_SV_EEEEENS5_IJNS4_10UnderscoreESY_SY_EEEEENS4_23SM90_TMA_LOAD_MULTICASTENS4_14ComposedLayoutINS4_7SwizzleILi2ELi4ELi3EEENS4_18smem_ptr_flag_bitsILi16EEENST_INS5_IJNSA_ILi8EEESH_EEENS5_IJSH_SD_EEEEEEEvNS4_8identityES11_S1B_vS1C_EENS_8epilogue10collective18CollectiveEpilogueINS1E_23Sm100TmaWarpSpecializedILi3ELi2ELi16ELb1ELb0EEEJSI_NS5_IJNST_ISG_SD_EENST_ISH_SD_EEEEESJ_SK_SJ_SK_NS1E_6fusion15FusionCallbacksIS1I_NS1M_17LinearCombinationISJ_fSJ_fLNS_15FloatRoundStyleE2EEESI_S1L_JEEENS4_5SM1004TMEM4LOAD26SM100_TMEM_LOAD_16dp256b4xENS4_13SM90_TMA_LOADES1B_NS4_17SM75_U32x4_LDSM_NENS4_14SM90_TMA_STOREES1B_NS4_17SM90_U32x4_STSM_NENS4_39AutoVectorizingCopyWithAssumedAlignmentILi128EEEEEEvvEEEEvNT_6ParamsE:
[----:B------:R-:W1:Y:S01]  /*0000*/  LDC R1, c[0x0][0x37c] ;  /* 0x0000df00ff017b82 */ /* 0x000e620000000800 */
[----:B------:R-:W2:Y:S01]  /*0010*/  S2R R58, SR_TID.X ;  /* 0x00000000003a7919 */ /* 0x000ea20000002100 */
[----:B------:R-:W3:Y:S01]  /*0020*/  LDCU.64 UR8, c[0x0][0x890] ;  /* 0x00011200ff0877ac */ /* 0x000ee20008000a00 */
[----:B------:R-:W-:Y:S02]  /*0030*/  PRMT R49, RZ, 0x7610, R49 ;  /* 0x00007610ff317816 */ /* 0x000fe40000000031 */
[----:B------:R-:W-:Y:S02]  /*0040*/  ELECT P3, URZ, PT ;  /* 0x0000000000ff782f */ /* 0x000fe40003860000 */
[----:B---3--:R-:W-:-:S04]  /*0050*/  ISETP.NE.U32.AND P0, PT, RZ, UR8, PT ;  /* 0x00000008ff007c0c */ /* 0x008fc8000bf05070 */
[----:B------:R-:W-:Y:S02]  /*0060*/  ISETP.NE.AND.EX P1, PT, RZ, UR9, PT, P0 ;  /* 0x00000009ff007c0c */ /* 0x000fe4000bf25300 */
[----:B--2---:R-:W-:-:S05]  /*0070*/  SHF.R.U32.HI R50, RZ, 0x5, R58 ;  /* 0x00000005ff327819 */ /* 0x004fca000001163a */
[----:B------:R-:W2:Y:S02]  /*0080*/  SHFL.IDX PT, R0, R50, RZ, 0x1f ;  /* 0x00001fff32007589 */ /* 0x000ea400000e0000 */
[----:B--2---:R-:W-:-:S04]  /*0090*/  R2UR UR20, R0 ;  /* 0x00000000001472ca */ /* 0x004fc800000e0000 */
[----:B-1----:R-:W-:Y:S05]  /*00a0*/  @P1 BRA `(.L_x_0) ;  /* 0x0000000000301947 */ /* 0x002fea0003800000 */
[----:B------:R-:W1:Y:S02]  /*00b0*/  LDCU.64 UR4, c[0x0][0x888] ;  /* 0x00011100ff0477ac */ /* 0x000e640008000a00 */
[----:B-1----:R-:W-:-:S04]  /*00c0*/  UISETP.NE.U32.AND UP0, UPT, UR4, URZ, UPT ;  /* 0x000000ff0400728c */ /* 0x002fc8000bf05070 */
[----:B------:R-:W-:-:S09]  /*00d0*/  UISETP.NE.AND.EX UP0, UPT, UR5, URZ, UPT, UP0 ;  /* 0x000000ff0500728c */ /* 0x000fd2000bf05300 */
[----:B------:R-:W-:Y:S05]  /*00e0*/  BRA.U !UP0, `(.L_x_1) ;  /* 0x0000000108147547 */ /* 0x000fea000b800000 */
[----:B------:R-:W1:Y:S01]  /*00f0*/  LDC.64 R26, c[0x0][0x888] ;  /* 0x00022200ff1a7b82 */ /* 0x000e620000000a00 */
[----:B------:R-:W1:Y:S02]  /*0100*/  LDCU.64 UR4, c[0x0][0x358] ;  /* 0x00006b00ff0477ac */ /* 0x000e640008000a00 */
[----:B-1----:R1:W5:Y:S01]  /*0110*/  LDG.E R26, desc[UR4][R26.64] ;  /* 0x000000041a1a7981 */ /* 0x002362000c1e1900 */
[----:B------:R-:W-:Y:S01]  /*0120*/  HFMA2 R49, -RZ, RZ, 0, 5.9604644775390625e-08 ;  /* 0x00000001ff317431 */ /* 0x000fe200000001ff */
[----:B------:R-:W-:Y:S05]  /*0130*/  BRA `(.L_x_0) ;  /* 0x00000000000c7947 */ /* 0x000fea0003800000 */
.L_x_1:
[----:B------:R-:W1:Y:S01]  /*0140*/  LDCU UR4, c[0x0][0x880] ;  /* 0x00011000ff0477ac */ /* 0x000e620008000800 */
[----:B------:R-:W-:Y:S01]  /*0150*/  HFMA2 R49, -RZ, RZ, 0, 5.9604644775390625e-08 ;  /* 0x00000001ff317431 */ /* 0x000fe200000001ff */
[----:B-1----:R-:W-:-:S07]  /*0160*/  MOV R26, UR4 ;  /* 0x00000004001a7c02 */ /* 0x002fce0008000f00 */
.L_x_0:
[----:B------:R-:W2:Y:S02]  /*0170*/  LDCU.64 UR4, c[0x0][0x8b0] ;  /* 0x00011600ff0477ac */ /* 0x000ea40008000a00 */
[----:B--2---:R-:W-:-:S04]  /*0180*/  UISETP.NE.U32.AND UP0, UPT, UR4, URZ, UPT ;  /* 0x000000ff0400728c */ /* 0x004fc8000bf05070 */
[----:B------:R-:W-:-:S09]  /*0190*/  UISETP.NE.AND.EX UP0, UPT, UR5, URZ, UPT, UP0 ;  /* 0x000000ff0500728c */ /* 0x000fd2000bf05300 */
[----:B------:R-:W-:Y:S05]  /*01a0*/  BRA.U UP0, `(.L_x_2) ;  /* 0x0000000100287547 */ /* 0x000fea000b800000 */
[----:B------:R-:W2:Y:S02]  /*01b0*/  LDCU.64 UR4, c[0x0][0x8a8] ;  /* 0x00011500ff0477ac */ /* 0x000ea40008000a00 */
[----:B--2---:R-:W-:-:S04]  /*01c0*/  UISETP.NE.U32.AND UP0, UPT, UR4, URZ, UPT ;  /* 0x000000ff0400728c */ /* 0x004fc8000bf05070 */
[----:B------:R-:W-:-:S09]  /*01d0*/  UISETP.NE.AND.EX UP0, UPT, UR5, URZ, UPT, UP0 ;  /* 0x000000ff0500728c */ /* 0x000fd2000bf05300 */
[----:B------:R-:W-:Y:S05]  /*01e0*/  BRA.U !UP0, `(.L_x_3) ;  /* 0x0000000108107547 */ /* 0x000fea000b800000 */
[----:B------:R-:W2:Y:S01]  /*01f0*/  LDC.64 R24, c[0x0][0x8a8] ;  /* 0x00022a00ff187b82 */ /* 0x000ea20000000a00 */
[----:B------:R-:W2:Y:S02]  /*0200*/  LDCU.64 UR4, c[0x0][0x358] ;  /* 0x00006b00ff0477ac */ /* 0x000ea40008000a00 */
[----:B--2---:R2:W5:Y:S01]  /*0210*/  LDG.E R24, desc[UR4][R24.64] ;  /* 0x0000000418187981 */ /* 0x004562000c1e1900 */
[----:B------:R-:W-:Y:S05]  /*0220*/  BRA `(.L_x_2) ;  /* 0x0000000000087947 */ /* 0x000fea0003800000 */
.L_x_3:
[----:B------:R-:W2:Y:S02]  /*0230*/  LDCU UR4, c[0x0][0x8a0] ;  /* 0x00011400ff0477ac */ /* 0x000ea40008000800 */
[----:B--2---:R-:W-:Y:S02]  /*0240*/  MOV R24, UR4 ;  /* 0x0000000400187c02 */ /* 0x004fe40008000f00 */
.L_x_2:
[----:B------:R-:W-:Y:S01]  /*0250*/  IMAD.U32 R0, RZ, RZ, UR20 ;  /* 0x00000014ff007e24 */ /* 0x000fe2000f8e00ff */
[----:B------:R-:W-:Y:S04]  /*0260*/  BSSY.RECONVERGENT B0, `(.L_x_4) ;  /* 0x000000c000007945 */ /* 0x000fe80003800200 */
[C---:B------:R-:W-:Y:S02]  /*0270*/  ISETP.NE.OR P2, PT, R0.reuse, 0x1, !P3 ;  /* 0x000000010000780c */ /* 0x040fe40005f45670 */
[----:B------:R-:W-:-:S11]  /*0280*/  ISETP.NE.OR P1, PT, R0, 0x3, !P3 ;  /* 0x000000030000780c */ /* 0x000fd60005f25670 */
[----:B------:R-:W-:Y:S05]  /*0290*/  @P2 BRA `(.L_x_5) ;  /* 0x0000000000202947 */ /* 0x000fea0003800000 */
[----:B------:R-:W3:Y:S02]  /*02a0*/  LDCU.64 UR4, c[0x0][0x348] ;  /* 0x00006900ff0477ac */ /* 0x000ee40008000a00 */
[----:B---3--:R-:W-:Y:S02]  /*02b0*/  UIADD3 UR6, UP1, UPT, UR4, 0x80, URZ ;  /* 0x0000008004067890 */ /* 0x008fe4000ff3e0ff */
[----:B------:R-:W-:Y:S02]  /*02c0*/  UIADD3 UR4, UP0, UPT, UR4, 0x180, URZ ;  /* 0x0000018004047890 */ /* 0x000fe4000ff1e0ff */
[----:B------:R-:W-:Y:S02]  /*02d0*/  UIADD3.X UR7, UPT, UPT, URZ, UR5, URZ, UP1, !UPT ;  /* 0x00000005ff077290 */ /* 0x000fe40008ffe4ff */
[----:B------:R-:W-:-:S07]  /*02e0*/  UIADD3.X UR5, UPT, UPT, URZ, UR5, URZ, UP0, !UPT ;  /* 0x00000005ff057290 */ /* 0x000fce00087fe4ff */
[----:B------:R3:W-:Y:S02]  /*02f0*/  UTMACCTL.PF [UR6] ;  /* 0x00000000060079b9 */ /* 0x0007e40008040000 */
[----:B------:R3:W-:Y:S02]  /*0300*/  UTMACCTL.PF [UR4] ;  /* 0x00000000040079b9 */ /* 0x0007e40008040000 */
[----:B---3--:R-:W-:Y:S01]  /*0310*/  NOP ;  /* 0x0000000000007918 */ /* 0x008fe20000000000 */
.L_x_5:
[----:B------:R-:W-:Y:S05]  /*0320*/  BSYNC.RECONVERGENT B0 ;  /* 0x0000000000007941 */ /* 0x000fea0003800200 */
.L_x_4:
[----:B------:R-:W-:Y:S04]  /*0330*/  BSSY.RECONVERGENT B0, `(.L_x_6) ;  /* 0x000000a000007945 */ /* 0x000fe80003800200 */
        /* <DEDUP_REMOVED lines=9> */
.L_x_7:
[----:B------:R-:W-:Y:S05]  /*03d0*/  BSYNC.RECONVERGENT B0 ;  /* 0x0000000000007941 */ /* 0x000fea0003800200 */
.L_x_6:
[----:B------:R-:W3:Y:S01]  /*03e0*/  LDCU.64 UR4, c[0x0][0x888] ;  /* 0x00011100ff0477ac */ /* 0x000ee20008000a00 */
[----:B------:R-:W-:Y:S01]  /*03f0*/  ISETP.NE.AND.EX P0, PT, RZ, UR9, PT, P0 ;  /* 0x00000009ff007c0c */ /* 0x000fe2000bf05300 */
[----:B------:R-:W-:Y:S01]  /*0400*/  UPLOP3.LUT UP5, UPT, UPT, UPT, UPT, 0x80, 0x8 ;  /* 0x000000000008789c */ /* 0x000fe20003faf070 */
[----:B---3--:R-:W-:-:S04]  /*0410*/  ISETP.NE.U32.AND P1, PT, RZ, UR4, PT ;  /* 0x00000004ff007c0c */ /* 0x008fc8000bf25070 */
[----:B------:R-:W-:-:S13]  /*0420*/  ISETP.NE.AND.EX P1, PT, RZ, UR5, PT, P1 ;  /* 0x00000005ff007c0c */ /* 0x000fda000bf25310 */
[----:B------:R-:W-:Y:S05]  /*0430*/  @P1 BRA P0, `(.L_x_8) ;  /* 0x0000000000281947 */ /* 0x000fea0000000000 */
[----:B------:R-:W-:Y:S01]  /*0440*/  UISETP.NE.U32.AND UP0, UPT, UR8, URZ, UPT ;  /* 0x000000ff0800728c */ /* 0x000fe2000bf05070 */
[----:B-----5:R-:W-:Y:S01]  /*0450*/  FSETP.NEU.AND P0, PT, R26, RZ, PT ;  /* 0x000000ff1a00720b */ /* 0x020fe20003f0d000 */
[----:B------:R-:W-:Y:S02]  /*0460*/  UISETP.NE.U32.AND UP2, UPT, UR4, URZ, UPT ;  /* 0x000000ff0400728c */ /* 0x000fe4000bf45070 */
[----:B------:R-:W-:Y:S02]  /*0470*/  UISETP.NE.AND.EX UP1, UPT, UR9, URZ, UPT, UP0 ;  /* 0x000000ff0900728c */ /* 0x000fe4000bf25300 */
[----:B------:R-:W-:-:S04]  /*0480*/  UISETP.NE.AND.EX UP0, UPT, UR5, URZ, UPT, UP2 ;  /* 0x000000ff0500728c */ /* 0x000fc8000bf05320 */
[----:B------:R-:W-:-:S04]  /*0490*/  USEL UR4, URZ, 0xffffffff, UP0 ;  /* 0xffffffffff047887 */ /* 0x000fc80008000000 */
[----:B------:R-:W-:Y:S01]  /*04a0*/  VOTEU.ANY UP0, P0 ;  /* 0x0000000000ff7886 */ /* 0x000fe20000000100 */
[----:B------:R-:W-:-:S04]  /*04b0*/  @!UP1 USEL UR4, URZ, 0xffffffff, UP0 ;  /* 0xffffffffff049887 */ /* 0x000fc80008000000 */
[----:B------:R-:W-:-:S04]  /*04c0*/  ULOP3.LUT UR4, UR4, 0x1, URZ, 0xc0, !UPT ;  /* 0x0000000104047892 */ /* 0x000fc8000f8ec0ff */
[----:B------:R-:W-:-:S11]  /*04d0*/  UISETP.NE.U32.AND UP5, UPT, UR4, 0x1, UPT ;  /* 0x000000010400788c */ /* 0x000fd6000bfa5070 */
.L_x_8:
[----:B------:R-:W3:Y:S01]  /*04e0*/  SHFL.IDX PT, R2, R50, RZ, 0x1f ;  /* 0x00001fff32027589 */ /* 0x000ee200000e0000 */
[----:B------:R-:W-:-:S04]  /*04f0*/  UISETP.NE.AND UP0, UPT, UR20, 0x2, UPT ;  /* 0x000000021400788c */ /* 0x000fc8000bf05270 */
[----:B------:R-:W-:Y:S01]  /*0500*/  USEL UR33, URZ, 0x1, UP0 ;  /* 0x00000001ff217887 */ /* 0x000fe20008000000 */
[----:B---3--:R-:W-:-:S13]  /*0510*/  ISETP.NE.AND P0, PT, R2, RZ, PT ;  /* 0x000000ff0200720c */ /* 0x008fda0003f05270 */
[----:B------:R-:W-:Y:S05]  /*0520*/  @P0 BRA `(.L_x_9) ;  /* 0x0000000400140947 */ /* 0x000fea0003800000 */
[----:B------:R-:W-:Y:S01]  /*0530*/  ELECT P0, URZ, PT ;  /* 0x0000000000ff782f */ /* 0x000fe20003800000 */
[----:B------:R-:W-:-:S12]  /*0540*/  BSSY.RECONVERGENT B0, `(.L_x_9) ;  /* 0x0000043000007945 */ /* 0x000fd80003800200 */
[----:B------:R-:W-:Y:S05]  /*0550*/  @!P0 BRA `(.L_x_10) ;  /* 0x0000000400048947 */ /* 0x000fea0003800000 */
[----:B------:R-:W3:Y:S01]  /*0560*/  S2UR UR4, SR_CgaCtaId ;  /* 0x00000000000479c3 */ /* 0x000ee20000008800 */
[----:B------:R-:W-:Y:S01]  /*0570*/  UMOV UR5, 0x400 ;  /* 0x0000040000057882 */ /* 0x000fe20000000000 */
[----:B------:R-:W-:Y:S01]  /*0580*/  UMOV UR8, 0x1 ;  /* 0x0000000100087882 */ /* 0x000fe20000000000 */
[----:B------:R-:W-:Y:S01]  /*0590*/  UMOV UR6, 0x5 ;  /* 0x0000000500067882 */ /* 0x000fe20000000000 */
[----:B------:R-:W-:-:S04]  /*05a0*/  UIADD3 UR8, UPT, UPT, -UR8, 0x100000, URZ ;  /* 0x0010000008087890 */ /* 0x000fc8000fffe1ff */
[----:B------:R-:W-:Y:S02]  /*05b0*/  USHF.L.U32 UR9, UR8, 0xb, URZ ;  /* 0x0000000b08097899 */ /* 0x000fe400080006ff */
[----:B------:R-:W-:Y:S02]  /*05c0*/  USHF.L.U32 UR8, UR8, 0x1, URZ ;  /* 0x0000000108087899 */ /* 0x000fe400080006ff */
[----:B------:R-:W-:-:S04]  /*05d0*/  UIADD3 UR6, UPT, UPT, -UR6, 0x100000, URZ ;  /* 0x0010000006067890 */ /* 0x000fc8000fffe1ff */
[----:B------:R-:W-:Y:S02]  /*05e0*/  USHF.L.U32 UR7, UR6, 0xb, URZ ;  /* 0x0000000b06077899 */ /* 0x000fe400080006ff */
[----:B------:R-:W-:Y:S02]  /*05f0*/  USHF.L.U32 UR6, UR6, 0x1, URZ ;  /* 0x0000000106067899 */ /* 0x000fe400080006ff */
[----:B---3--:R-:W-:Y:S01]  /*0600*/  ULEA UR4, UR4, UR5, 0x18 ;  /* 0x0000000504047291 */ /* 0x008fe2000f8ec0ff */
[----:B------:R-:W3:Y:S11]  /*0610*/  FENCE.VIEW.ASYNC.S ;  /* 0x00000000000073c6 */ /* 0x000ef60000000000 */
[----:B---3--:R3:W4:Y:S01]  /*0620*/  SYNCS.EXCH.64 URZ, [UR4], UR8 ;  /* 0x0000000804ff75b2 */ /* 0x0087220008000100 */
[----:B------:R3:W1:Y:S01]  /*0630*/  SYNCS.EXCH.64 URZ, [UR4+0xd0], UR6 ;  /* 0x0000d00604ff75b2 */ /* 0x0006620008000100 */
        /* <DEDUP_REMOVED lines=49> */
[----:B------:R3:W1:Y:S02]  /*0950*/  SYNCS.EXCH.64 URZ, [UR4+0x198], UR6 ;  /* 0x0001980604ff75b2 */ /* 0x0006640008000100 */
[----:B---34-:R-:W-:Y:S01]  /*0960*/  NOP ;  /* 0x0000000000007918 */ /* 0x018fe20000000000 */
.L_x_10:
[----:B------:R-:W-:Y:S05]  /*0970*/  BSYNC.RECONVERGENT B0 ;  /* 0x0000000000007941 */ /* 0x000fea0003800200 */
.L_x_9:
[----:B------:R-:W3:Y:S01]  /*0980*/  SHFL.IDX PT, R2, R50, RZ, 0x1f ;  /* 0x00001fff32027589 */ /* 0x000ee200000e0000 */
[----:B------:R-:W-:Y:S01]  /*0990*/  NOP ;  /* 0x0000000000007918 */ /* 0x000fe20000000000 */
[----:B---3--:R-:W-:-:S13]  /*09a0*/  ISETP.NE.AND P0, PT, R2, 0x1, PT ;  /* 0x000000010200780c */ /* 0x008fda0003f05270 */
[----:B------:R-:W-:Y:S05]  /*09b0*/  @P0 BRA `(.L_x_11) ;  /* 0x0000000000500947 */ /* 0x000fea0003800000 */
        /* <DEDUP_REMOVED lines=9> */
[----:B------:R-:W-:Y:S01]  /*0a50*/  USHF.L.U32 UR6, UR6, 0x1, URZ ;  /* 0x0000000106067899 */ /* 0x000fe200080006ff */
[----:B------:R-:W-:Y:S01]  /*0a60*/  ELECT P0, URZ, PT ;  /* 0x0000000000ff782f */ /* 0x000fe20003800000 */
[----:B---3--:R-:W-:Y:S01]  /*0a70*/  ULEA UR4, UR4, UR5, 0x18 ;  /* 0x0000000504047291 */ /* 0x008fe2000f8ec0ff */
[----:B------:R-:W3:Y:S11]  /*0a80*/  FENCE.VIEW.ASYNC.S ;  /* 0x00000000000073c6 */ /* 0x000ef60000000000 */
[----:B---3--:R3:W4:Y:S01]  /*0a90*/  SYNCS.EXCH.64 URZ, [UR4+0x1a0], UR8 ;  /* 0x0001a00804ff75b2 */ /* 0x0087220008000100 */
[----:B------:R3:W1:Y:S01]  /*0aa0*/  SYNCS.EXCH.64 URZ, [UR4+0x1b8], UR6 ;  /* 0x0001b80604ff75b2 */ /* 0x0006620008000100 */
[----:B------:R3:W1:Y:S01]  /*0ab0*/  SYNCS.EXCH.64 URZ, [UR4+0x1a8], UR8 ;  /* 0x0001a80804ff75b2 */ /* 0x0006620008000100 */
[----:B------:R3:W1:Y:S01]  /*0ac0*/  SYNCS.EXCH.64 URZ, [UR4+0x1c0], UR6 ;  /* 0x0001c00604ff75b2 */ /* 0x0006620008000100 */
[----:B------:R3:W1:Y:S01]  /*0ad0*/  SYNCS.EXCH.64 URZ, [UR4+0x1b0], UR8 ;  /* 0x0001b00804ff75b2 */ /* 0x0006620008000100 */
[----:B------:R3:W1:Y:S01]  /*0ae0*/  SYNCS.EXCH.64 URZ, [UR4+0x1c8], UR6 ;  /* 0x0001c80604ff75b2 */ /* 0x0006620008000100 */
[----:B------:R-:W-:Y:S01]  /*0af0*/  NOP ;  /* 0x0000000000007918 */ /* 0x000fe20000000000 */
.L_x_11:
[----:B------:R-:W2:Y:S01]  /*0b00*/  SHFL.IDX PT, R2, R50, RZ, 0x1f ;  /* 0x00001fff32027589 */ /* 0x000ea200000e0000 */
[----:B------:R-:W-:Y:S01]  /*0b10*/  NOP ;  /* 0x0000000000007918 */ /* 0x000fe20000000000 */
[----:B--2---:R-:W-:-:S13]  /*0b20*/  ISETP.NE.AND P0, PT, R2, 0x3, PT ;  /* 0x000000030200780c */ /* 0x004fda0003f05270 */
[----:B------:R-:W-:Y:S05]  /*0b30*/  @P0 BRA `(.L_x_12) ;  /* 0x0000000000300947 */ /* 0x000fea0003800000 */
[----:B---3--:R-:W2:Y:S01]  /*0b40*/  S2UR UR4, SR_CgaCtaId ;  /* 0x00000000000479c3 */ /* 0x008ea20000008800 */
[----:B------:R-:W-:Y:S01]  /*0b50*/  UMOV UR6, 0x400 ;  /* 0x0000040000067882 */ /* 0x000fe20000000000 */
[----:B------:R-:W-:Y:S01]  /*0b60*/  UMOV UR5, 0x20 ;  /* 0x0000002000057882 */ /* 0x000fe20000000000 */
[----:B------:R-:W-:Y:S01]  /*0b70*/  ELECT P0, URZ, PT ;  /* 0x0000000000ff782f */ /* 0x000fe20003800000 */
[----:B--2---:R-:W-:Y:S02]  /*0b80*/  ULEA UR6, UR4, UR6, 0x18 ;  /* 0x0000000604067291 */ /* 0x004fe4000f8ec0ff */
[----:B------:R-:W-:-:S04]  /*0b90*/  UIADD3 UR4, UPT, UPT, -UR5, 0x100000, URZ ;  /* 0x0010000005047890 */ /* 0x000fc8000fffe1ff */
[----:B------:R-:W-:Y:S02]  /*0ba0*/  USHF.L.U32 UR5, UR4, 0xb, URZ ;  /* 0x0000000b04057899 */ /* 0x000fe400080006ff */
[----:B------:R-:W-:Y:S01]  /*0bb0*/  USHF.L.U32 UR4, UR4, 0x1, URZ ;  /* 0x0000000104047899 */ /* 0x000fe200080006ff */
[----:B------:R-:W2:Y:S11]  /*0bc0*/  FENCE.VIEW.ASYNC.S ;  /* 0x00000000000073c6 */ /* 0x000eb60000000000 */
[----:B--2---:R2:W3:Y:S01]  /*0bd0*/  SYNCS.EXCH.64 URZ, [UR6+0x1d0], UR4 ;  /* 0x0001d00406ff75b2 */ /* 0x0044e20008000100 */
[----:B------:R2:W1:Y:S01]  /*0be0*/  SYNCS.EXCH.64 URZ, [UR6+0x1d8], UR4 ;  /* 0x0001d80406ff75b2 */ /* 0x0004620008000100 */
[----:B------:R-:W-:Y:S01]  /*0bf0*/  NOP ;  /* 0x0000000000007918 */ /* 0x000fe20000000000 */
.L_x_12:
[----:B------:R-:W4:Y:S01]  /*0c00*/  SHFL.IDX PT, R2, R50, RZ, 0x1f ;  /* 0x00001fff32027589 */ /* 0x000f2200000e0000 */
[----:B------:R-:W-:Y:S01]  /*0c10*/  NOP ;  /* 0x0000000000007918 */ /* 0x000fe20000000000 */
[----:B----4-:R-:W-:-:S13]  /*0c20*/  ISETP.NE.AND P0, PT, R2, 0x4, PT ;  /* 0x000000040200780c */ /* 0x010fda0003f05270 */
[----:B------:R-:W-:Y:S05]  /*0c30*/  @P0 BRA `(.L_x_13) ;  /* 0x00000000004c0947 */ /* 0x000fea0003800000 */
[----:B--23--:R-:W2:Y:S01]  /*0c40*/  S2UR UR6, SR_CgaCtaId ;  /* 0x00000000000679c3 */ /* 0x00cea20000008800 */
[----:B------:R-:W-:Y:S01]  /*0c50*/  UMOV UR4, 0x720 ;  /* 0x0000072000047882 */ /* 0x000fe20000000000 */
[----:B------:R-:W-:Y:S01]  /*0c60*/  UMOV UR5, 0x400 ;  /* 0x0000040000057882 */ /* 0x000fe20000000000 */
[----:B------:R-:W-:Y:S01]  /*0c70*/  USEL UR4, UR4, 0x620, UP5 ;  /* 0x0000062004047887 */ /* 0x000fe2000a800000 */
[----:B------:R-:W-:Y:S01]  /*0c80*/  UMOV UR8, 0x1 ;  /* 0x0000000100087882 */ /* 0x000fe20000000000 */
[----:B------:R-:W-:Y:S01]  /*0c90*/  ELECT P0, URZ, PT ;  /* 0x0000000000ff782f */ /* 0x000fe20003800000 */
[----:B------:R-:W-:-:S04]  /*0ca0*/  UIADD3 UR8, UPT, UPT, -UR8, 0x100000, URZ ;  /* 0x0010000008087890 */ /* 0x000fc8000fffe1ff */
[----:B------:R-:W-:Y:S02]  /*0cb0*/  USHF.L.U32 UR9, UR8, 0xb, URZ ;  /* 0x0000000b08097899 */ /* 0x000fe400080006ff */
[----:B------:R-:W-:Y:S02]  /*0cc0*/  USHF.L.U32 UR8, UR8, 0x1, URZ ;  /* 0x0000000108087899 */ /* 0x000fe400080006ff */
[----:B--2---:R-:W-:Y:S02]  /*0cd0*/  ULEA UR6, UR6, UR5, 0x18 ;  /* 0x0000000506067291 */ /* 0x004fe4000f8ec0ff */
[----:B------:R-:W-:-:S04]  /*0ce0*/  UIADD3 UR4, UPT, UPT, -UR4, 0x100000, URZ ;  /* 0x0010000004047890 */ /* 0x000fc8000fffe1ff */
[----:B------:R-:W-:Y:S02]  /*0cf0*/  USHF.L.U32 UR5, UR4, 0xb, URZ ;  /* 0x0000000b04057899 */ /* 0x000fe400080006ff */
[----:B------:R-:W-:Y:S01]  /*0d00*/  USHF.L.U32 UR4, UR4, 0x1, URZ ;  /* 0x0000000104047899 */ /* 0x000fe200080006ff */
[----:B------:R-:W2:Y:S03]  /*0d10*/  FENCE.VIEW.ASYNC.S ;  /* 0x00000000000073c6 */ /* 0x000ea60000000000 */
[----:B--2---:R4:W2:Y:S08]  /*0d20*/  SYNCS.EXCH.64 URZ, [UR6+0x1e0], UR8 ;  /* 0x0001e00806ff75b2 */ /* 0x0048b00008000100 */
[----:B------:R4:W3:Y:S01]  /*0d30*/  SYNCS.EXCH.64 URZ, [UR6+0x1f0], UR4 ;  /* 0x0001f00406ff75b2 */ /* 0x0008e20008000100 */
[----:B------:R4:W1:Y:S01]  /*0d40*/  SYNCS.EXCH.64 URZ, [UR6+0x1e8], UR8 ;  /* 0x0001e80806ff75b2 */ /* 0x0008620008000100 */
[----:B------:R4:W1:Y:S02]  /*0d50*/  SYNCS.EXCH.64 URZ, [UR6+0x1f8], UR4 ;  /* 0x0001f80406ff75b2 */ /* 0x0008640008000100 */
[----:B----4-:R-:W-:Y:S01]  /*0d60*/  NOP ;  /* 0x0000000000007918 */ /* 0x010fe20000000000 */
.L_x_13:
[----:B------:R-:W4:Y:S01]  /*0d70*/  SHFL.IDX PT, R2, R50, RZ, 0x1f ;  /* 0x00001fff32027589 */ /* 0x000f2200000e0000 */
[----:B------:R-:W-:Y:S01]  /*0d80*/  NOP ;  /* 0x0000000000007918 */ /* 0x000fe20000000000 */
[----:B----4-:R-:W-:-:S13]  /*0d90*/  ISETP.NE.AND P0, PT, R2, 0x5, PT ;  /* 0x000000050200780c */ /* 0x010fda0003f05270 */
[----:B------:R-:W-:Y:S05]  /*0da0*/  @P0 BRA `(.L_x_14) ;  /* 0x0000000000580947 */ /* 0x000fea0003800000 */
[----:B--23--:R-:W2:Y:S01]  /*0db0*/  S2UR UR4, SR_CgaCtaId ;  /* 0x00000000000479c3 */ /* 0x00cea20000008800 */
        /* <DEDUP_REMOVED lines=10> */
[----:B--2---:R-:W-:Y:S01]  /*0e60*/  ULEA UR4, UR4, UR5, 0x18 ;  /* 0x0000000504047291 */ /* 0x004fe2000f8ec0ff */
[----:B------:R-:W2:Y:S11]  /*0e70*/  FENCE.VIEW.ASYNC.S ;  /* 0x00000000000073c6 */ /* 0x000eb60000000000 */
[----:B--2---:R4:W2:Y:S01]  /*0e80*/  SYNCS.EXCH.64 URZ, [UR4+0x200], UR8 ;  /* 0x0002000804ff75b2 */ /* 0x0048a20008000100 */
[----:B------:R4:W3:Y:S01]  /*0e90*/  SYNCS.EXCH.64 URZ, [UR4+0x220], UR6 ;  /* 0x0002200604ff75b2 */ /* 0x0008e20008000100 */
[----:B------:R4:W1:Y:S01]  /*0ea0*/  SYNCS.EXCH.64 URZ, [UR4+0x208], UR8 ;  /* 0x0002080804ff75b2 */ /* 0x0008620008000100 */
[----:B------:R4:W1:Y:S01]  /*0eb0*/  SYNCS.EXCH.64 URZ, [UR4+0x228], UR6 ;  /* 0x0002280604ff75b2 */ /* 0x0008620008000100 */
[----:B------:R4:W1:Y:S01]  /*0ec0*/  SYNCS.EXCH.64 URZ, [UR4+0x210], UR8 ;  /* 0x0002100804ff75b2 */ /* 0x0008620008000100 */
[----:B------:R4:W1:Y:S01]  /*0ed0*/  SYNCS.EXCH.64 URZ, [UR4+0x230], UR6 ;  /* 0x0002300604ff75b2 */ /* 0x0008620008000100 */
[----:B------:R4:W1:Y:S01]  /*0ee0*/  SYNCS.EXCH.64 URZ, [UR4+0x218], UR8 ;  /* 0x0002180804ff75b2 */ /* 0x0008620008000100 */
[----:B------:R4:W1:Y:S02]  /*0ef0*/  SYNCS.EXCH.64 URZ, [UR4+0x238], UR6 ;  /* 0x0002380604ff75b2 */ /* 0x0008640008000100 */
[----:B----4-:R-:W-:Y:S01]  /*0f00*/  NOP ;  /* 0x0000000000007918 */ /* 0x010fe20000000000 */
.L_x_14:
[----:B------:R-:W4:Y:S01]  /*0f10*/  SHFL.IDX PT, R2, R50, RZ, 0x1f ;  /* 0x00001fff32027589 */ /* 0x000f2200000e0000 */
[----:B------:R-:W1:Y:S01]  /*0f20*/  S2UR UR54, SR_CgaCtaId ;  /* 0x00000000003679c3 */ /* 0x000e620000008800 */
[----:B------:R-:W-:Y:S01]  /*0f30*/  NOP ;  /* 0x0000000000007918 */ /* 0x000fe20000000000 */
[----:B----4-:R-:W-:-:S13]  /*0f40*/  ISETP.NE.AND P0, PT, R2, 0x3, PT ;  /* 0x000000030200780c */ /* 0x010fda0003f05270 */
[----:B-1----:R-:W-:Y:S05]  /*0f50*/  @P0 BRA `(.L_x_15) ;  /* 0x0000000000340947 */ /* 0x002fea0003800000 */
[----:B--23--:R-:W-:Y:S01]  /*0f60*/  UMOV UR4, 0x400 ;  /* 0x0000040000047882 */ /* 0x00cfe20000000000 */
[----:B------:R-:W-:Y:S01]  /*0f70*/  UMOV UR6, 0x20 ;  /* 0x0000002000067882 */ /* 0x000fe20000000000 */
[----:B------:R-:W-:Y:S02]  /*0f80*/  ULEA UR4, UR54, UR4, 0x18 ;  /* 0x0000000436047291 */ /* 0x000fe4000f8ec0ff */
[----:B------:R-:W-:-:S04]  /*0f90*/  UIADD3 UR6, UPT, UPT, -UR6, 0x100000, URZ ;  /* 0x0010000006067890 */ /* 0x000fc8000fffe1ff */
[----:B------:R-:W-:Y:S02]  /*0fa0*/  USHF.L.U32 UR7, UR6, 0xb, URZ ;  /* 0x0000000b06077899 */ /* 0x000fe400080006ff */
[----:B------:R-:W-:Y:S01]  /*0fb0*/  USHF.L.U32 UR6, UR6, 0x1, URZ ;  /* 0x0000000106067899 */ /* 0x000fe200080006ff */
[----:B------:R-:W-:Y:S01]  /*0fc0*/  ELECT P0, URZ, PT ;  /* 0x0000000000ff782f */ /* 0x000fe20003800000 */
[----:B------:R-:W1:Y:S10]  /*0fd0*/  FENCE.VIEW.ASYNC.S ;  /* 0x00000000000073c6 */ /* 0x000e740000000000 */
[----:B-1----:R1:W4:Y:S01]  /*0fe0*/  SYNCS.EXCH.64 URZ, [UR4+0x240], UR6 ;  /* 0x0002400604ff75b2 */ /* 0x0023220008000100 */
[----:B------:R1:W2:Y:S01]  /*0ff0*/  SYNCS.EXCH.64 URZ, [UR4+0x250], UR6 ;  /* 0x0002500604ff75b2 */ /* 0x0002a20008000100 */
[----:B------:R1:W3:Y:S01]  /*1000*/  SYNCS.EXCH.64 URZ, [UR4+0x248], UR6 ;  /* 0x0002480604ff75b2 */ /* 0x0002e20008000100 */
[----:B------:R1:W1:Y:S01]  /*1010*/  SYNCS.EXCH.64 URZ, [UR4+0x258], UR6 ;  /* 0x0002580604ff75b2 */ /* 0x0002620008000100 */
[----:B------:R-:W-:Y:S01]  /*1020*/  NOP ;  /* 0x0000000000007918 */ /* 0x000fe20000000000 */
.L_x_15:
[----:B------:R-:W4:Y:S01]  /*1030*/  LDCU UR31, c[0x0][0x36c] ;  /* 0x00006d80ff1f77ac */ /* 0x000f220008000800 */
[----:B------:R-:W-:Y:S01]  /*1040*/  ISETP.NE.OR P3, PT, R0, 0x2, !P3 ;  /* 0x000000020000780c */ /* 0x000fe20005f65670 */
[----:B------:R-:W-:Y:S01]  /*1050*/  NOP ;  /* 0x0000000000007918 */ /* 0x000fe20000000000 */
[----:B------:R-:W-:Y:S01]  /*1060*/  LOP3.LUT R0, R58, 0x1f, RZ, 0xc0, !PT ;  /* 0x0000001f3a007812 */ /* 0x000fe200078ec0ff */
[----:B------:R-:W-:Y:S02]  /*1070*/  UISETP.NE.AND UP6, UPT, UR20, URZ, UPT ;  /* 0x000000ff1400728c */ /* 0x000fe4000bfc5270 */
[----:B----4-:R-:W-:-:S09]  /*1080*/  UISETP.EQ.U32.AND UP0, UPT, UR31, 0x1, UPT ;  /* 0x000000011f00788c */ /* 0x010fd2000bf02070 */
[----:B------:R-:W-:Y:S05]  /*1090*/  BRA.U !UP0, `(.L_x_16) ;  /* 0x0000000108087547 */ /* 0x000fea000b800000 */
[----:B-123--:R-:W-:Y:S01]  /*10a0*/  UCGABAR_ARV ;  /* 0x00000000000079c7 */ /* 0x00efe20008000000 */
[----:B------:R-:W-:Y:S05]  /*10b0*/  BRA `(.L_x_17) ;  /* 0x0000000000047947 */ /* 0x000fea0003800000 */
.L_x_16:
[----:B-123--:R-:W-:Y:S01]  /*10c0*/  NOP ;  /* 0x0000000000007918 */ /* 0x00efe20000000000 */
.L_x_17:
[----:B------:R-:W1:Y:S01]  /*10d0*/  S2UR UR29, SR_CTAID.X ;  /* 0x00000000001d79c3 */ /* 0x000e620000002500 */
[----:B------:R-:W-:-:S05]  /*10e0*/  CS2R.32 R52, SR_CgaSize ;  /* 0x0000000000347805 */ /* 0x000fca0000008a00 */
[----:B------:R-:W-:-:S05]  /*10f0*/  IMAD R52, R52, -0xa0, RZ ;  /* 0xffffff6034347824 */ /* 0x000fca00078e02ff */
[----:B------:R-:W-:-:S14]  /*1100*/  R2UR UR5, R52 ;  /* 0x00000000340572ca */ /* 0x000fdc00000e0000 */
[----:B------:R-:W2:Y:S01]  /*1110*/  LDCU UR5, c[0x0][UR5+0x2b0] ;  /* 0x00005600050577ac */ /* 0x000ea20008000800 */
[----:B------:R-:W-:-:S05]  /*1120*/  CS2R.32 R52, SR_CgaSize ;  /* 0x0000000000347805 */ /* 0x000fca0000008a00 */
[----:B------:R-:W-:-:S05]  /*1130*/  IMAD R52, R52, -0xa0, RZ ;  /* 0xffffff6034347824 */ /* 0x000fca00078e02ff */
[----:B------:R-:W-:-:S14]  /*1140*/  R2UR UR4, R52 ;  /* 0x00000000340472ca */ /* 0x000fdc00000e0000 */
[----:B------:R-:W3:Y:S01]  /*1150*/  LDCU UR4, c[0x0][UR4+0x2b4] ;  /* 0x00005680040477ac */ /* 0x000ee20008000800 */
[----:B------:R-:W4:Y:S01]  /*1160*/  S2UR UR32, SR_CTAID.Y ;  /* 0x00000000002079c3 */ /* 0x000f220000002600 */
[----:B------:R-:W-:-:S05]  /*1170*/  CS2R.32 R52, SR_CgaSize ;  /* 0x0000000000347805 */ /* 0x000fca0000008a00 */
[----:B------:R-:W-:-:S05]  /*1180*/  IMAD R52, R52, -0xa0, RZ ;  /* 0xffffff6034347824 */ /* 0x000fca00078e02ff */
[----:B------:R-:W-:-:S14]  /*1190*/  R2UR UR7, R52 ;  /* 0x00000000340772ca */ /* 0x000fdc00000e0000 */
[----:B------:R-:W3:Y:S01]  /*11a0*/  LDCU UR7, c[0x0][UR7+0x2a0] ;  /* 0x00005400070777ac */ /* 0x000ee20008000800 */
[----:B------:R-:W-:-:S05]  /*11b0*/  CS2R.32 R52, SR_CgaSize ;  /* 0x0000000000347805 */ /* 0x000fca0000008a00 */
[----:B------:R-:W-:-:S05]  /*11c0*/  IMAD R52, R52, -0xa0, RZ ;  /* 0xffffff6034347824 */ /* 0x000fca00078e02ff */
[----:B------:R-:W-:-:S14]  /*11d0*/  R2UR UR8, R52 ;  /* 0x00000000340872ca */ /* 0x000fdc00000e0000 */
[----:B------:R-:W3:Y:S01]  /*11e0*/  LDCU UR8, c[0x0][UR8+0x2a4] ;  /* 0x00005480080877ac */ /* 0x000ee20008000800 */
[----:B------:R-:W-:Y:S02]  /*11f0*/  ULOP3.LUT UR46, UR54, 0x1, URZ, 0xc0, !UPT ;  /* 0x00000001362e7892 */ /* 0x000fe4000f8ec0ff */
[----:B------:R-:W-:Y:S02]  /*1200*/  USHF.R.U32.HI UR34, URZ, 0x1, UR54 ;  /* 0x00000001ff227899 */ /* 0x000fe40008011636 */
[----:B------:R-:W-:Y:S02]  /*1210*/  UISETP.GT.U32.AND UP1, UPT, UR46, 0xffff, UPT ;  /* 0x0000ffff2e00788c */ /* 0x000fe4000bf24070 */
[----:B------:R-:W-:Y:S01]  /*1220*/  USHF.L.U32 UR28, UR54, 0x8, URZ ;  /* 0x00000008361c7899 */ /* 0x000fe200080006ff */
[----:B-1----:R-:W-:Y:S01]  /*1230*/  I2FP.F32.U32 R3, UR29 ;  /* 0x0000001d00037c45 */ /* 0x002fe20008201000 */
[----:B------:R-:W-:Y:S01]  /*1240*/  USHF.L.U32 UR27, UR54, 0xa, URZ ;  /* 0x0000000a361b7899 */ /* 0x000fe200080006ff */
[----:B------:R-:W1:Y:S03]  /*1250*/  LDCU UR25, c[0x0][0xb24] ;  /* 0x00016480ff1977ac */ /* 0x000e660008000800 */
[----:B--2---:R-:W-:Y:S01]  /*1260*/  FMUL R3, R3, UR5 ;  /* 0x0000000503037c20 */ /* 0x004fe20008400000 */
[----:B------:R-:W2:Y:S01]  /*1270*/  LDCU UR40, c[0x0][0xb24] ;  /* 0x00016480ff2877ac */ /* 0x000ea20008000800 */
[----:B----4-:R-:W-:-:S04]  /*1280*/  I2FP.F32.U32 R2, UR32 ;  /* 0x0000002000027c45 */ /* 0x010fc80008201000 */
[----:B------:R-:W4:Y:S01]  /*1290*/  F2I.U32.TRUNC.NTZ R3, R3 ;  /* 0x0000000300037305 */ /* 0x000f22000020f000 */
[----:B------:R-:W1:Y:S01]  /*12a0*/  LDCU UR30, c[0x0][0xb30] ;  /* 0x00016600ff1e77ac */ /* 0x000e620008000800 */
[----:B---3--:R-:W-:Y:S01]  /*12b0*/  FMUL R2, R2, UR4 ;  /* 0x0000000402027c20 */ /* 0x008fe20008400000 */
[----:B------:R-:W-:Y:S01]  /*12c0*/  ULOP3.LUT UR4, UR54, 0x6, URZ, 0xc0, !UPT ;  /* 0x0000000636047892 */ /* 0x000fe2000f8ec0ff */
[----:B------:R-:W-:-:S04]  /*12d0*/  UMOV UR14, 0x55 ;  /* 0x00000055000e7882 */ /* 0x000fc80000000000 */
[----:B------:R-:W3:Y:S01]  /*12e0*/  F2I.U32.TRUNC.NTZ R2, R2 ;  /* 0x0000000200027305 */ /* 0x000ee2000020f000 */
[----:B------:R-:W-:Y:S01]  /*12f0*/  UISETP.GT.U32.AND UP0, UPT, UR4, 0xffff, UPT ;  /* 0x0000ffff0400788c */ /* 0x000fe2000bf04070 */
[----:B------:R-:W-:Y:S01]  /*1300*/  UMOV UR15, 0x3 ;  /* 0x00000003000f7882 */ /* 0x000fe20000000000 */
[----:B------:R-:W-:Y:S02]  /*1310*/  USEL UR24, UR46, 0xffff, !UP1 ;  /* 0x0000ffff2e187887 */ /* 0x000fe4000c800000 */
[----:B------:R-:W-:Y:S01]  /*1320*/  USEL UR21, UR4, 0xffff, !UP0 ;  /* 0x0000ffff04157887 */ /* 0x000fe2000c000000 */
[----:B----4-:R-:W-:Y:S02]  /*1330*/  R2UR UR5, R3 ;  /* 0x00000000030572ca */ /* 0x010fe400000e0000 */
[----:B---3--:R-:W-:Y:S02]  /*1340*/  R2UR UR6, R2 ;  /* 0x00000000020672ca */ /* 0x008fe400000e0000 */
[----:B------:R-:W-:-:S09]  /*1350*/  PRMT R2, RZ, 0x7610, R2 ;  /* 0x00007610ff027816 */ /* 0x000fd20000000002 */
[----:B------:R-:W-:-:S04]  /*1360*/  UIADD3 UR5, UPT, UPT, -UR5, URZ, URZ ;  /* 0x000000ff05057290 */ /* 0x000fc8000fffe1ff */
[----:B------:R-:W-:Y:S02]  /*1370*/  UIMAD UR5, UR7, UR5, UR29 ;  /* 0x00000005070572a4 */ /* 0x000fe4000f8e021d */
[----:B------:R-:W-:-:S04]  /*1380*/  UIADD3 UR4, UPT, UPT, -UR6, URZ, URZ ;  /* 0x000000ff06047290 */ /* 0x000fc8000fffe1ff */
[----:B------:R-:W-:Y:S01]  /*1390*/  IMAD.U32 R52, RZ, RZ, UR5 ;  /* 0x00000005ff347e24 */ /* 0x000fe2000f8e00ff */
[----:B------:R-:W-:-:S06]  /*13a0*/  UIMAD UR4, UR8, UR4, UR32 ;  /* 0x00000004080472a4 */ /* 0x000fcc000f8e0220 */
[----:B------:R-:W-:Y:S01]  /*13b0*/  IMAD.U32 R51, RZ, RZ, UR4 ;  /* 0x00000004ff337e24 */ /* 0x000fe2000f8e00ff */
[----:B-12---:R-:W-:Y:S06]  /*13c0*/  BRA.U UP6, `(.L_x_18) ;  /* 0x0000000106747547 */ /* 0x006fec000b800000 */
[----:B------:R-:W-:Y:S02]  /*13d0*/  R2UR UR4, R51 ;  /* 0x00000000330472ca */ /* 0x000fe400000e0000 */
[----:B------:R-:W-:-:S11]  /*13e0*/  R2UR UR7, R52 ;  /* 0x00000000340772ca */ /* 0x000fd600000e0000 */
[----:B------:R-:W-:Y:S02]  /*13f0*/  UISETP.NE.AND UP2, UPT, UR4, 0x2, UPT ;  /* 0x000000020400788c */ /* 0x000fe4000bf45270 */
[----:B------:R-:W-:Y:S02]  /*1400*/  UISETP.NE.AND UP4, UPT, UR4, URZ, UPT ;  /* 0x000000ff0400728c */ /* 0x000fe4000bf85270 */
[----:B------:R-:W-:Y:S02]  /*1410*/  UISETP.NE.AND UP0, UPT, UR4, 0x1, UPT ;  /* 0x000000010400788c */ /* 0x000fe4000bf05270 */
[----:B------:R-:W-:Y:S02]  /*1420*/  UISETP.NE.AND UP1, UPT, UR4, 0x3, UPT ;  /* 0x000000030400788c */ /* 0x000fe4000bf25270 */
[----:B------:R-:W-:Y:S02]  /*1430*/  USEL UR4, URZ, 0x10, UP2 ;  /* 0x00000010ff047887 */ /* 0x000fe40009000000 */
[----:B------:R-:W-:-:S02]  /*1440*/  USEL UR12, URZ, 0x20, UP2 ;  /* 0x00000020ff0c7887 */ /* 0x000fc40009000000 */
[----:B------:R-:W-:Y:S02]  /*1450*/  UISETP.NE.AND UP3, UPT, UR7, URZ, UPT ;  /* 0x000000ff0700728c */ /* 0x000fe4000bf65270 */
[----:B------:R-:W-:Y:S02]  /*1460*/  USEL UR5, URZ, 0x4, UP0 ;  /* 0x00000004ff057887 */ /* 0x000fe40008000000 */
[----:B------:R-:W-:Y:S02]  /*1470*/  UISETP.NE.AND UP2, UPT, UR7, URZ, UP4 ;  /* 0x000000ff0700728c */ /* 0x000fe4000a745270 */
[----:B------:R-:W-:Y:S02]  /*1480*/  USEL UR11, URZ, 0x8, UP0 ;  /* 0x00000008ff0b7887 */ /* 0x000fe40008000000 */
[----:B------:R-:W-:Y:S02]  /*1490*/  UISETP.NE.AND UP0, UPT, UR7, 0x1, UPT ;  /* 0x000000010700788c */ /* 0x000fe4000bf05270 */
[----:B------:R-:W-:-:S02]  /*14a0*/  USEL UR6, URZ, 0x2, UP4 ;  /* 0x00000002ff067887 */ /* 0x000fc4000a000000 */
[----:B------:R-:W-:Y:S02]  /*14b0*/  USEL UR7, URZ, 0x40, UP1 ;  /* 0x00000040ff077887 */ /* 0x000fe40008800000 */
[----:B------:R-:W-:Y:S02]  /*14c0*/  USEL UR10, URZ, 0x1, UP2 ;  /* 0x00000001ff0a7887 */ /* 0x000fe40009000000 */
[----:B------:R-:W-:Y:S02]  /*14d0*/  USEL UR8, UR5, 0x4, UP3 ;  /* 0x0000000405087887 */ /* 0x000fe40009800000 */
[----:B------:R-:W-:Y:S02]  /*14e0*/  USEL UR4, UR4, 0x10, UP3 ;  /* 0x0000001004047887 */ /* 0x000fe40009800000 */
[----:B------:R-:W-:Y:S02]  /*14f0*/  USEL UR9, UR7, 0x40, UP3 ;  /* 0x0000004007097887 */ /* 0x000fe40009800000 */
[----:B------:R-:W-:-:S02]  /*1500*/  USEL UR5, UR6, 0x2, UP0 ;  /* 0x0000000206057887 */ /* 0x000fc40008000000 */
[----:B------:R-:W-:Y:S02]  /*1510*/  UIADD3 UR4, UPT, UPT, UR4, UR8, UR10 ;  /* 0x0000000804047290 */ /* 0x000fe4000fffe00a */
[----:B------:R-:W-:Y:S02]  /*1520*/  USEL UR13, URZ, 0x80, UP1 ;  /* 0x00000080ff0d7887 */ /* 0x000fe40008800000 */
[----:B------:R-:W-:Y:S02]  /*1530*/  USEL UR7, UR11, 0x8, UP0 ;  /* 0x000000080b077887 */ /* 0x000fe40008000000 */
[----:B------:R-:W-:Y:S02]  /*1540*/  USEL UR6, UR12, 0x20, UP0 ;  /* 0x000000200c067887 */ /* 0x000fe40008000000 */
[----:B------:R-:W-:Y:S02]  /*1550*/  UIADD3 UR4, UPT, UPT, UR5, UR9, UR4 ;  /* 0x0000000905047290 */ /* 0x000fe4000fffe004 */
[----:B------:R-:W-:-:S02]  /*1560*/  USEL UR5, UR13, 0x80, UP0 ;  /* 0x000000800d057887 */ /* 0x000fc40008000000 */
[----:B------:R-:W-:-:S04]  /*1570*/  UIADD3 UR4, UPT, UPT, UR6, UR7, UR4 ;  /* 0x0000000706047290 */ /* 0x000fc8000fffe004 */
[----:B------:R-:W-:-:S06]  /*1580*/  UIADD3 UR4, UPT, UPT, UR4, UR5, URZ ;  /* 0x0000000504047290 */ /* 0x000fcc000fffe0ff */
[----:B------:R-:W-:-:S07]  /*1590*/  IMAD.U32 R2, RZ, RZ, UR4 ;  /* 0x00000004ff027e24 */ /* 0x000fce000f8e00ff */
.L_x_18:
[----:B------:R-:W1:Y:S01]  /*15a0*/  S2UR UR36, SR_CTAID.Z ;  /* 0x00000000002479c3 */ /* 0x000e620000002700 */
[----:B------:R-:W-:Y:S02]  /*15b0*/  UISETP.GE.AND UP0, UPT, UR25, 0x1, UPT ;  /* 0x000000011900788c */ /* 0x000fe4000bf06270 */
[----:B------:R-:W-:Y:S02]  /*15c0*/  ULOP3.LUT UR24, UR24, 0xffff, URZ, 0xc0, !UPT ;  /* 0x0000ffff18187892 */ /* 0x000fe4000f8ec0ff */
[----:B------:R-:W-:Y:S02]  /*15d0*/  ULOP3.LUT UR21, UR21, 0xffff, URZ, 0xc0, !UPT ;  /* 0x0000ffff15157892 */ /* 0x000fe4000f8ec0ff */
[----:B------:R-:W-:Y:S02]  /*15e0*/  UISETP.NE.AND UP3, UPT, UR20, 0x2, UPT ;  /* 0x000000021400788c */ /* 0x000fe4000bf65270 */
[----:B------:R-:W-:Y:S02]  /*15f0*/  ULOP3.LUT UR28, UR28, 0x600, URZ, 0xc0, !UPT ;  /* 0x000006001c1c7892 */ /* 0x000fe4000f8ec0ff */
[----:B------:R-:W-:-:S02]  /*1600*/  ULOP3.LUT UR27, UR27, 0x400, URZ, 0xc0, !UPT ;  /* 0x000004001b1b7892 */ /* 0x000fc4000f8ec0ff */
[----:B------:R-:W-:Y:S02]  /*1610*/  USHF.L.U32 UR24, UR14, UR24, URZ ;  /* 0x000000180e187299 */ /* 0x000fe400080006ff */
[----:B------:R-:W-:Y:S01]  /*1620*/  USHF.L.U32 UR21, UR15, UR21, URZ ;  /* 0x000000150f157299 */ /* 0x000fe200080006ff */
[----:B------:R-:W-:Y:S11]  /*1630*/  BRA.U !UP0, `(.L_x_19) ;  /* 0x0000000108d47547 */ /* 0x000ff6000b800000 */
[----:B------:R-:W2:Y:S01]  /*1640*/  LDCU.128 UR12, c[0x0][0xb10] ;  /* 0x00016200ff0c77ac */ /* 0x000ea20008000c00 */
[----:B------:R-:W3:Y:S01]  /*1650*/  LDCU UR6, c[0x0][0x370] ;  /* 0x00006e00ff0677ac */ /* 0x000ee20008000800 */
[----:B------:R-:W4:Y:S01]  /*1660*/  LDCU UR5, c[0x0][0x374] ;  /* 0x00006e80ff0577ac */ /* 0x000f220008000800 */
[----:B------:R-:W1:Y:S01]  /*1670*/  LDCU UR26, c[0x0][0xb0c] ;  /* 0x00016180ff1a77ac */ /* 0x000e620008000800 */
[----:B------:R-:W1:Y:S01]  /*1680*/  LDCU UR7, c[0x0][0xb20] ;  /* 0x00016400ff0777ac */ /* 0x000e620008000800 */
[----:B------:R-:W1:Y:S01]  /*1690*/  LDCU.64 UR8, c[0x0][0xb28] ;  /* 0x00016500ff0877ac */ /* 0x000e620008000a00 */
[----:B--2---:R-:W-:Y:S02]  /*16a0*/  UISETP.NE.AND UP0, UPT, UR14, 0x1, UPT ;  /* 0x000000010e00788c */ /* 0x004fe4000bf05270 */
[----:B----4-:R-:W-:Y:S02]  /*16b0*/  UIMAD.WIDE.U32 UR10, UR5, UR15, URZ ;  /* 0x0000000f050a72a5 */ /* 0x010fe4000f8e00ff */
[----:B---3--:R-:W-:-:S02]  /*16c0*/  UIMAD.WIDE.U32 UR18, UR6, UR12, URZ ;  /* 0x0000000c061272a5 */ /* 0x008fc4000f8e00ff */
[----:B-1----:R-:W-:Y:S02]  /*16d0*/  UISETP.NE.AND UP1, UPT, UR26, 0x1, UPT ;  /* 0x000000011a00788c */ /* 0x002fe4000bf25270 */
[----:B------:R-:W-:Y:S01]  /*16e0*/  UISETP.NE.AND UP2, UPT, UR25, 0x1, UPT ;  /* 0x000000011900788c */ /* 0x000fe2000bf45270 */
[----:B------:R-:W-:Y:S02]  /*16f0*/  UMOV UR10, UR11 ;  /* 0x0000000b000a7c82 */ /* 0x000fe40008000000 */
[----:B------:R-:W-:Y:S01]  /*1700*/  UMOV UR18, UR19 ;  /* 0x0000001300127c82 */ /* 0x000fe20008000000 */
[----:B------:R-:W-:Y:S02]  /*1710*/  @UP0 USHF.R.U32.HI UR5, URZ, UR7, UR10 ;  /* 0x00000007ff050299 */ /* 0x000fe4000801160a */
[----:B------:R-:W-:Y:S02]  /*1720*/  UIMAD.WIDE.U32 UR22, UR32, UR15, URZ ;  /* 0x0000000f201672a5 */ /* 0x000fe4000f8e00ff */
[----:B------:R-:W-:-:S02]  /*1730*/  UIMAD.WIDE.U32 UR10, UR5, UR8, URZ ;  /* 0x00000008050a72a5 */ /* 0x000fc4000f8e00ff */
[----:B------:R-:W-:Y:S02]  /*1740*/  @UP1 USHF.R.U32.HI UR6, URZ, UR13, UR18 ;  /* 0x0000000dff061299 */ /* 0x000fe40008011612 */
[----:B------:R-:W-:Y:S02]  /*1750*/  UIMAD.WIDE.U32 UR16, UR29, UR12, URZ ;  /* 0x0000000c1d1072a5 */ /* 0x000fe4000f8e00ff */
[----:B------:R-:W-:Y:S01]  /*1760*/  UIMAD.WIDE.U32 UR18, UR6, UR8, URZ ;  /* 0x00000008061272a5 */ /* 0x000fe2000f8e00ff */
[----:B------:R-:W-:Y:S01]  /*1770*/  UMOV UR4, UR23 ;  /* 0x0000001700047c82 */ /* 0x000fe20008000000 */
[----:B------:R-:W-:Y:S01]  /*1780*/  UMOV UR10, UR11 ;  /* 0x0000000b000a7c82 */ /* 0x000fe20008000000 */
[----:B------:R-:W-:Y:S02]  /*1790*/  USHF.R.U32.HI UR4, URZ, UR7, UR4 ;  /* 0x00000007ff047299 */ /* 0x000fe40008011604 */
[----:B------:R-:W-:Y:S01]  /*17a0*/  @UP2 USHF.R.U32.HI UR5, URZ, UR9, UR10 ;  /* 0x00000009ff052299 */ /* 0x000fe2000801160a */
[----:B------:R-:W-:Y:S01]  /*17b0*/  UMOV UR16, UR17 ;  /* 0x0000001100107c82 */ /* 0x000fe20008000000 */
[----:B------:R-:W-:Y:S01]  /*17c0*/  UMOV UR18, UR19 ;  /* 0x0000001300127c82 */ /* 0x000fe20008000000 */
[----:B------:R-:W-:-:S02]  /*17d0*/  USHF.R.U32.HI UR13, URZ, UR13, UR16 ;  /* 0x0000000dff0d7299 */ /* 0x000fc40008011610 */
[----:B------:R-:W-:Y:S02]  /*17e0*/  USEL UR4, UR32, UR4, !UP0 ;  /* 0x0000000420047287 */ /* 0x000fe4000c000000 */
[----:B------:R-:W-:Y:S02]  /*17f0*/  @UP2 USHF.R.U32.HI UR6, URZ, UR9, UR18 ;  /* 0x00000009ff062299 */ /* 0x000fe40008011612 */
[----:B------:R-:W-:Y:S02]  /*1800*/  UIMAD UR7, UR5, UR25, URZ ;  /* 0x00000019050772a4 */ /* 0x000fe4000f8e02ff */
[----:B------:R-:W-:Y:S02]  /*1810*/  USEL UR5, UR29, UR13, !UP1 ;  /* 0x0000000d1d057287 */ /* 0x000fe4000c800000 */
[----:B------:R-:W-:Y:S02]  /*1820*/  UIMAD UR12, UR6, UR25, URZ ;  /* 0x00000019060c72a4 */ /* 0x000fe4000f8e02ff */
[----:B------:R-:W-:-:S02]  /*1830*/  UISETP.GE.AND UP0, UPT, UR4, UR7, UPT ;  /* 0x000000070400728c */ /* 0x000fc4000bf06270 */
[----:B------:R-:W-:Y:S02]  /*1840*/  UIMAD.WIDE.U32 UR10, UR4, UR8, URZ ;  /* 0x00000008040a72a5 */ /* 0x000fe4000f8e00ff */
[----:B------:R-:W-:Y:S02]  /*1850*/  UISETP.GE.OR UP0, UPT, UR5, UR12, UP0 ;  /* 0x0000000c0500728c */ /* 0x000fe40008706670 */
[----:B------:R-:W-:Y:S02]  /*1860*/  UIMAD.WIDE.U32 UR12, UR5, UR8, URZ ;  /* 0x00000008050c72a5 */ /* 0x000fe4000f8e00ff */
[----:B------:R-:W-:Y:S01]  /*1870*/  UIADD3 UR10, UPT, UPT, -UR4, URZ, URZ ;  /* 0x000000ff040a7290 */ /* 0x000fe2000fffe1ff */
[----:B------:R-:W-:Y:S01]  /*1880*/  UMOV UR8, UR11 ;  /* 0x0000000b00087c82 */ /* 0x000fe20008000000 */
[----:B------:R-:W-:Y:S02]  /*1890*/  UIADD3 UR11, UPT, UPT, -UR5, URZ, URZ ;  /* 0x000000ff050b7290 */ /* 0x000fe4000fffe1ff */
[----:B------:R-:W-:-:S03]  /*18a0*/  USHF.R.U32.HI UR8, URZ, UR9, UR8 ;  /* 0x00000009ff087299 */ /* 0x000fc60008011608 */
[----:B------:R-:W-:Y:S01]  /*18b0*/  @!UP0 UMOV UR7, UR13 ;  /* 0x0000000d00078c82 */ /* 0x000fe20008000000 */
[----:B------:R-:W-:Y:S02]  /*18c0*/  UIMAD UR32, UR14, UR10, UR32 ;  /* 0x0000000a0e2072a4 */ /* 0x000fe4000f8e0220 */
[----:B------:R-:W-:Y:S02]  /*18d0*/  USEL UR8, UR4, UR8, !UP2 ;  /* 0x0000000804087287 */ /* 0x000fe4000d000000 */
[----:B------:R-:W-:Y:S02]  /*18e0*/  @!UP0 USHF.R.U32.HI UR7, URZ, UR9, UR7 ;  /* 0x00000009ff078299 */ /* 0x000fe40008011607 */
[----:B------:R-:W-:Y:S02]  /*18f0*/  UIADD3 UR9, UPT, UPT, -UR8, URZ, URZ ;  /* 0x000000ff08097290 */ /* 0x000fe4000fffe1ff */
[----:B------:R-:W-:Y:S02]  /*1900*/  @!UP0 USEL UR7, UR5, UR7, !UP2 ;  /* 0x0000000705078287 */ /* 0x000fe4000d000000 */
[----:B------:R-:W-:-:S02]  /*1910*/  UIMAD UR9, UR25, UR9, UR4 ;  /* 0x00000009190972a4 */ /* 0x000fc4000f8e0204 */
[----:B------:R-:W-:Y:S02]  /*1920*/  @!UP0 UIADD3 UR8, UPT, UPT, UR8, -UR7, URZ ;  /* 0x8000000708088290 */ /* 0x000fe4000fffe0ff */
[----:B------:R-:W-:Y:S02]  /*1930*/  @!UP0 UIMAD UR6, UR9, UR6, UR7 ;  /* 0x00000006090682a4 */ /* 0x000fe4000f8e0207 */
[----:B------:R-:W-:Y:S02]  /*1940*/  @!UP0 UIMAD UR4, UR8, UR25, UR5 ;  /* 0x00000019080482a4 */ /* 0x000fe4000f8e0205 */
[----:B------:R-:W-:Y:S02]  /*1950*/  UIMAD UR29, UR26, UR11, UR29 ;  /* 0x0000000b1a1d72a4 */ /* 0x000fe4000f8e021d */
[----:B------:R-:W-:Y:S01]  /*1960*/  UIMAD UR32, UR4, UR14, UR32 ;  /* 0x0000000e042072a4 */ /* 0x000fe2000f8e0220 */
[----:B------:R-:W-:Y:S02]  /*1970*/  @!UP0 UMOV UR5, UR6 ;  /* 0x0000000600058c82 */ /* 0x000fe40008000000 */
[----:B------:R-:W-:-:S12]  /*1980*/  UIMAD UR29, UR5, UR26, UR29 ;  /* 0x0000001a051d72a4 */ /* 0x000fd8000f8e021d */
.L_x_19:
[----:B------:R-:W-:-:S09]  /*1990*/  UISETP.NE.AND UP0, UPT, UR30, 0x1, UPT ;  /* 0x000000011e00788c */ /* 0x000fd2000bf05270 */
[----:B------:R-:W-:Y:S05]  /*19a0*/  BRA.U UP0, `(.L_x_20) ;  /* 0x0000000100447547 */ /* 0x000fea000b800000 */
[----:B------:R-:W2:Y:S01]  /*19b0*/  LDCU.128 UR8, c[0x0][0xb10] ;  /* 0x00016200ff0877ac */ /* 0x000ea20008000c00 */
[----:B------:R-:W3:Y:S01]  /*19c0*/  LDCU UR12, c[0x0][0xb0c] ;  /* 0x00016180ff0c77ac */ /* 0x000ee20008000800 */
[----:B------:R-:W4:Y:S01]  /*19d0*/  LDCU UR13, c[0x0][0xb20] ;  /* 0x00016400ff0d77ac */ /* 0x000f220008000800 */
[----:B--2---:R-:W-:Y:S02]  /*19e0*/  UIMAD.WIDE.U32 UR6, UR29, UR8, URZ ;  /* 0x000000081d0672a5 */ /* 0x004fe4000f8e00ff */
[----:B------:R-:W-:Y:S02]  /*19f0*/  UIMAD.WIDE.U32 UR4, UR32, UR11, URZ ;  /* 0x0000000b200472a5 */ /* 0x000fe4000f8e00ff */
[----:B---3--:R-:W-:Y:S02]  /*1a00*/  UISETP.NE.AND UP1, UPT, UR12, 0x1, UPT ;  /* 0x000000010c00788c */ /* 0x008fe4000bf25270 */
[----:B------:R-:W-:Y:S01]  /*1a10*/  UISETP.NE.AND UP0, UPT, UR10, 0x1, UPT ;  /* 0x000000010a00788c */ /* 0x000fe2000bf05270 */
[----:B------:R-:W-:-:S02]  /*1a20*/  UMOV UR6, UR7 ;  /* 0x0000000700067c82 */ /* 0x000fc40008000000 */
[----:B------:R-:W-:Y:S01]  /*1a30*/  UMOV UR4, UR5 ;  /* 0x0000000500047c82 */ /* 0x000fe20008000000 */
[----:B------:R-:W-:Y:S02]  /*1a40*/  USHF.R.U32.HI UR9, URZ, UR9, UR6 ;  /* 0x00000009ff097299 */ /* 0x000fe40008011606 */
[----:B----4-:R-:W-:Y:S02]  /*1a50*/  USHF.R.U32.HI UR4, URZ, UR13, UR4 ;  /* 0x0000000dff047299 */ /* 0x010fe40008011604 */
[----:B------:R-:W-:Y:S02]  /*1a60*/  USEL UR5, UR29, UR9, !UP1 ;  /* 0x000000091d057287 */ /* 0x000fe4000c800000 */
[----:B------:R-:W-:-:S04]  /*1a70*/  USEL UR4, UR32, UR4, !UP0 ;  /* 0x0000000420047287 */ /* 0x000fc8000c000000 */
[----:B------:R-:W-:Y:S02]  /*1a80*/  UIADD3 UR6, UPT, UPT, UR5, -UR4, URZ ;  /* 0x8000000405067290 */ /* 0x000fe4000fffe0ff */
[----:B------:R-:W-:Y:S02]  /*1a90*/  UIADD3 UR4, UPT, UPT, -UR5, UR4, URZ ;  /* 0x0000000405047290 */ /* 0x000fe4000fffe1ff */
[----:B------:R-:W-:Y:S02]  /*1aa0*/  UIMAD UR32, UR6, UR10, UR32 ;  /* 0x0000000a062072a4 */ /* 0x000fe4000f8e0220 */
[----:B------:R-:W-:-:S12]  /*1ab0*/  UIMAD UR29, UR4, UR12, UR29 ;  /* 0x0000000c041d72a4 */ /* 0x000fd8000f8e021d */
.L_x_20:
[----:B------:R-:W-:-:S09]  /*1ac0*/  UISETP.EQ.U32.AND UP0, UPT, UR31, 0x1, UPT ;  /* 0x000000011f00788c */ /* 0x000fd2000bf02070 */
[----:B------:R-:W-:Y:S05]  /*1ad0*/  BRA.U !UP0, `(.L_x_21) ;  /* 0x00000001080c7547 */ /* 0x000fea000b800000 */
[----:B------:R-:W-:Y:S01]  /*1ae0*/  UCGABAR_WAIT ;  /* 0x0000000000007dc7 */ /* 0x000fe20008000000 */
[----:B------:R-:W-:Y:S01]  /*1af0*/  CCTL.IVALL ;  /* 0x00000000ff00798f */ /* 0x000fe20002000000 */
[----:B------:R-:W-:Y:S05]  /*1b00*/  BRA `(.L_x_22) ;  /* 0x0000000000047947 */ /* 0x000fea0003800000 */
.L_x_21:
[----:B------:R-:W-:Y:S06]  /*1b10*/  BAR.SYNC.DEFER_BLOCKING 0x0 ;  /* 0x0000000000007b1d */ /* 0x000fec0000010000 */
.L_x_22:
[----:B------:R-:W-:Y:S05]  /*1b20*/  BRA.U UP3, `(.L_x_23) ;  /* 0x0000002103047547 */ /* 0x000fea000b800000 */
[----:B------:R-:W2:Y:S01]  /*1b30*/  LDCU UR6, c[0x0][0x38c] ;  /* 0x00007180ff0677ac */ /* 0x000ea20008000800 */
[----:B------:R-:W-:Y:S01]  /*1b40*/  PLOP3.LUT P1, PT, PT, PT, UP5, 0x80, 0x8 ;  /* 0x000000000008781c */ /* 0x000fe20003f2f058 */
[----:B------:R-:W-:Y:S01]  /*1b50*/  IMAD.MOV.U32 R12, RZ, RZ, 0x1 ;  /* 0x00000001ff0c7424 */ /* 0x000fe200078e00ff */
[----:B------:R-:W-:Y:S01]  /*1b60*/  ISETP.EQ.OR P2, PT, R0, RZ, P3 ;  /* 0x000000ff0000720c */ /* 0x000fe20001f42670 */
[----:B------:R-:W-:Y:S01]  /*1b70*/  UISETP.NE.AND UP1, UPT, UR20, URZ, UPT ;  /* 0x000000ff1400728c */ /* 0x000fe2000bf25270 */
[----:B------:R-:W-:Y:S02]  /*1b80*/  PLOP3.LUT P1, PT, P1, PT, PT, 0x8, 0x80 ;  /* 0x000000000080781c */ /* 0x000fe40000f2e170 */
[----:B------:R-:W-:Y:S01]  /*1b90*/  CS2R R10, SRZ ;  /* 0x00000000000a7805 */ /* 0x000fe2000001ff00 */
[----:B------:R-:W-:Y:S01]  /*1ba0*/  IMAD.MOV.U32 R9, RZ, RZ, RZ ;  /* 0x000000ffff097224 */ /* 0x000fe200078e00ff */
[----:B------:R-:W3:Y:S01]  /*1bb0*/  LDCU UR41, c[0x0][0x370] ;  /* 0x00006e00ff2977ac */ /* 0x000ee20008000800 */
[----:B------:R-:W-:Y:S01]  /*1bc0*/  IMAD.MOV.U32 R8, RZ, RZ, 0x1 ;  /* 0x00000001ff087424 */ /* 0x000fe200078e00ff */
[----:B------:R-:W4:Y:S01]  /*1bd0*/  LDCU.64 UR30, c[0x0][0x348] ;  /* 0x00006900ff1e77ac */ /* 0x000f220008000a00 */
[----:B------:R-:W1:Y:S01]  /*1be0*/  LDCU UR39, c[0x0][0x374] ;  /* 0x00006e80ff2777ac */ /* 0x000e620008000800 */
[----:B--2---:R-:W-:-:S02]  /*1bf0*/  UIADD3 UR5, UPT, UPT, UR6, 0x1f, URZ ;  /* 0x0000001f06057890 */ /* 0x004fc4000fffe0ff */
[----:B------:R-:W-:Y:S02]  /*1c00*/  UIADD3 UR47, UPT, UPT, UR6, 0x3e, URZ ;  /* 0x0000003e062f7890 */ /* 0x000fe4000fffe0ff */
[----:B------:R-:W-:Y:S02]  /*1c10*/  USHF.R.S32.HI UR4, URZ, 0x1f, UR5 ;  /* 0x0000001fff047899 */ /* 0x000fe40008011405 */
[----:B------:R-:W-:Y:S02]  /*1c20*/  USEL UR26, UR33, 0x2, UP1 ;  /* 0x00000002211a7887 */ /* 0x000fe40008800000 */
[----:B------:R-:W-:Y:S02]  /*1c30*/  ULEA.HI UR4, UR4, UR5, URZ, 0x5 ;  /* 0x0000000504047291 */ /* 0x000fe4000f8f28ff */
[----:B------:R-:W-:Y:S02]  /*1c40*/  USHF.L.U32 UR5, UR34, 0x4, URZ ;  /* 0x0000000422057899 */ /* 0x000fe400080006ff */
[----:B------:R-:W-:-:S02]  /*1c50*/  USHF.R.S32.HI UR43, URZ, 0x5, UR4 ;  /* 0x00000005ff2b7899 */ /* 0x000fc40008011404 */
[----:B------:R-:W-:Y:S02]  /*1c60*/  UIADD3 UR4, UPT, UPT, UR6, -0x1, URZ ;  /* 0xffffffff06047890 */ /* 0x000fe4000fffe0ff */
[----:B------:R-:W-:Y:S02]  /*1c70*/  UISETP.LT.U32.AND UP0, UPT, UR43, 0x1a, UPT ;  /* 0x0000001a2b00788c */ /* 0x000fe4000bf01070 */
[----:B------:R-:W-:Y:S02]  /*1c80*/  UISETP.GE.U32.AND UP2, UPT, UR4, -0x3f, UPT ;  /* 0xffffffc10400788c */ /* 0x000fe4000bf46070 */
[----:B------:R-:W-:Y:S02]  /*1c90*/  USEL UR42, UR43, 0x1a, UP0 ;  /* 0x0000001a2b2a7887 */ /* 0x000fe40008000000 */
[----:B------:R-:W-:Y:S02]  /*1ca0*/  ULOP3.LUT UR44, UR5, 0x30, URZ, 0xe2, !UPT ;  /* 0x00000030052c7892 */ /* 0x000fe4000f8ee2ff */
[----:B------:R-:W-:-:S02]  /*1cb0*/  UIADD3 UR25, UPT, UPT, UR42, -0x1, URZ ;  /* 0xffffffff2a197890 */ /* 0x000fc4000fffe0ff */
[----:B------:R-:W-:Y:S01]  /*1cc0*/  UIADD3 UR45, UPT, UPT, UR43, -UR42, URZ ;  /* 0x8000002a2b2d7290 */ /* 0x000fe2000fffe0ff */
[----:B------:R-:W-:Y:S02]  /*1cd0*/  UMOV UR5, URZ ;  /* 0x000000ff00057c82 */ /* 0x000fe40008000000 */
[----:B------:R-:W-:-:S04]  /*1ce0*/  @UP2 UIADD3 UR25, UPT, UPT, UR42, URZ, URZ ;  /* 0x000000ff2a192290 */ /* 0x000fc8000fffe0ff */
[----:B-1-34-:R-:W-:-:S12]  /*1cf0*/  UIADD3 UR25, UPT, UPT, UR25, 0x1, URZ ;  /* 0x0000000119197890 */ /* 0x01afd8000fffe0ff */
.L_x_43:
[----:B------:R-:W-:Y:S01]  /*1d00*/  UISETP.NE.AND UP0, UPT, UR54, URZ, UPT ;  /* 0x000000ff3600728c */ /* 0x000fe2000bf05270 */
[----:B------:R-:W1:Y:S08]  /*1d10*/  S2UR UR54, SR_CgaCtaId ;  /* 0x00000000003679c3 */ /* 0x000e700000008800 */
[----:B------:R-:W-:Y:S05]  /*1d20*/  BRA.U UP0, `(.L_x_24) ;  /* 0x0000000100347547 */ /* 0x000fea000b800000 */
[----:B------:R-:W2:Y:S01]  /*1d30*/  S2R R0, SR_CgaCtaId ;  /* 0x0000000000007919 */ /* 0x000ea20000008800 */
[----:B------:R-:W-:-:S04]  /*1d40*/  MOV R2, 0x400 ;  /* 0x0000040000027802 */ /* 0x000fc80000000f00 */
[----:B--2---:R-:W-:Y:S02]  /*1d50*/  LEA R0, R0, R2, 0x18 ;  /* 0x0000000200007211 */ /* 0x004fe400078ec0ff */
[----:B------:R-:W-:-:S03]  /*1d60*/  SHF.L.U32 R2, R8, 0x1f, RZ ;  /* 0x0000001f08027819 */ /* 0x000fc600000006ff */
[----:B------:R-:W-:-:S04]  /*1d70*/  IMAD R0, R9, 0x8, R0 ;  /* 0x0000000809007824 */ /* 0x000fc800078e0200 */
[----:B------:R-:W2:Y:S02]  /*1d80*/  SYNCS.PHASECHK.TRANS64.TRYWAIT P0, [R0+URZ+0x250], R2 ;  /* 0x00025002000075a7 */ /* 0x000ea400080011ff */
[----:B--2---:R-:W-:Y:S05]  /*1d90*/  @!P0 BRA `(.L_x_25) ;  /* 0x0000006800008947 */ /* 0x004fea0003800000 */
.L_x_145:
[----:B------:R-:W-:Y:S01]  /*1da0*/  VIADD R9, R9, 0x1 ;  /* 0x0000000109097836 */ /* 0x000fe20000000000 */
[----:B------:R2:W-:Y:S04]  /*1db0*/  SYNCS.ARRIVE.TRANS64.A1T0 RZ, [R0+URZ+0x240], RZ ;  /* 0x000240ff00ff79a7 */ /* 0x0005e800081000ff */
[----:B------:R-:W-:-:S04]  /*1dc0*/  ISETP.NE.AND P0, PT, R9, 0x2, PT ;  /* 0x000000020900780c */ /* 0x000fc80003f05270 */
[----:B------:R-:W-:Y:S02]  /*1dd0*/  SEL R9, R9, RZ, P0 ;  /* 0x000000ff09097207 */ /* 0x000fe40000000000 */
[----:B--2---:R-:W-:-:S04]  /*1de0*/  SEL R0, RZ, 0x1, P0 ;  /* 0x00000001ff007807 */ /* 0x004fc80000000000 */
[----:B------:R-:W-:-:S07]  /*1df0*/  LOP3.LUT R8, R8, R0, RZ, 0x3c, !PT ;  /* 0x0000000008087212 */ /* 0x000fce00078e3cff */
.L_x_24:
[----:B------:R-:W-:Y:S01]  /*1e00*/  UMOV UR6, 0x400 ;  /* 0x0000040000067882 */ /* 0x000fe20000000000 */
[----:B------:R-:W-:Y:S01]  /*1e10*/  SHF.L.U32 R0, R12, 0x1f, RZ ;  /* 0x0000001f0c007819 */ /* 0x000fe200000006ff */
[----:B-1----:R-:W-:Y:S02]  /*1e20*/  ULEA UR6, UR54, UR6, 0x18 ;  /* 0x0000000636067291 */ /* 0x002fe4000f8ec0ff */
[----:B------:R-:W-:Y:S02]  /*1e30*/  UISETP.GE.U32.AND UP0, UPT, UR47, 0x3f, UPT ;  /* 0x0000003f2f00788c */ /* 0x000fe4000bf06070 */
[----:B------:R-:W-:Y:S02]  /*1e40*/  ULEA UR4, UR5, UR6, 0x3 ;  /* 0x0000000605047291 */ /* 0x000fe4000f8e18ff */
[----:B------:R-:W-:Y:S02]  /*1e50*/  ULEA UR11, UR32, UR46, 0x1 ;  /* 0x0000002e200b7291 */ /* 0x000fe4000f8e08ff */
[----:B------:R-:W-:-:S02]  /*1e60*/  ULEA UR35, UR29, UR44, 0x6 ;  /* 0x0000002c1d237291 */ /* 0x000fc4000f8e30ff */
[----:B------:R-:W-:Y:S01]  /*1e70*/  USHF.L.U32 UR11, UR11, 0x5, URZ ;  /* 0x000000050b0b7899 */ /* 0x000fe200080006ff */
[----:B------:R-:W-:Y:S02]  /*1e80*/  UMOV UR13, URZ ;  /* 0x000000ff000d7c82 */ /* 0x000fe40008000000 */
[----:B------:R1:W2:Y:S01]  /*1e90*/  SYNCS.PHASECHK.TRANS64.TRYWAIT P0, [UR4+0xd0], R0 ;  /* 0x0000d000ff0075a7 */ /* 0x0002a20008001104 */
[----:B------:R-:W-:Y:S08]  /*1ea0*/  BRA.U !UP0, `(.L_x_26) ;  /* 0x0000000108cc7547 */ /* 0x000ff0000b800000 */
[----:B------:R-:W-:Y:S01]  /*1eb0*/  UMOV UR7, URZ ;  /* 0x000000ff00077c82 */ /* 0x000fe20008000000 */
[----:B------:R-:W-:-:S05]  /*1ec0*/  UMOV UR4, UR5 ;  /* 0x0000000500047c82 */ /* 0x000fca0008000000 */
.L_x_32:
[----:B------:R-:W-:Y:S01]  /*1ed0*/  ULEA UR33, UR4, UR6, 0x3 ;  /* 0x0000000604217291 */ /* 0x000fe2000f8e18ff */
[----:B------:R-:W-:Y:S01]  /*1ee0*/  @!P3 MOV R2, 0x2000 ;  /* 0x000020000002b802 */ /* 0x000fe20000000f00 */
[----:B--2-4-:R-:W-:Y:S10]  /*1ef0*/  @P0 BRA `(.L_x_27) ;  /* 0x00000000000c0947 */ /* 0x014ff40003800000 */
[----:B------:R-:W-:-:S04]  /*1f00*/  SHF.L.U32 R3, R12, 0x1f, RZ ;  /* 0x0000001f0c037819 */ /* 0x000fc800000006ff */
[----:B------:R-:W2:Y:S02]  /*1f10*/  SYNCS.PHASECHK.TRANS64.TRYWAIT P0, [UR33+0xd0], R3 ;  /* 0x0000d003ff0075a7 */ /* 0x000ea40008001121 */
[----:B--2---:R-:W-:Y:S05]  /*1f20*/  @!P0 BRA `(.L_x_28) ;  /* 0x0000006400b08947 */ /* 0x004fea0003800000 */
.L_x_27:
[----:B------:R2:W-:Y:S01]  /*1f30*/  @!P3 SYNCS.ARRIVE.TRANS64 RZ, [UR33], R2 ;  /* 0x00000002ffffb9a7 */ /* 0x0005e20008000021 */
[----:B------:R-:W-:-:S04]  /*1f40*/  ULOP3.LUT UR5, UR26, 0x2, URZ, 0xfc, !UPT ;  /* 0x000000021a057892 */ /* 0x000fc8000f8efcff */
[----:B------:R-:W-:-:S09]  /*1f50*/  UISETP.NE.AND UP0, UPT, UR5, 0x2, UPT ;  /* 0x000000020500788c */ /* 0x000fd2000bf05270 */
[----:B------:R-:W-:Y:S05]  /*1f60*/  BRA.U UP0, `(.L_x_29) ;  /* 0x0000000100047547 */ /* 0x000fea000b800000 */
[----:B------:R-:W-:Y:S05]  /*1f70*/  BPT.TRAP 0x1 ;  /* 0x000000040000795c */ /* 0x000fea0000300000 */
.L_x_29:
[----:B------:R-:W-:Y:S04]  /*1f80*/  BSSY.RECONVERGENT B0, `(.L_x_30) ;  /* 0x0000003000007945 */ /* 0x000fe80003800200 */
[----:B------:R-:W-:Y:S05]  /*1f90*/  @P2 BRA `(.L_x_31) ;  /* 0x0000000000042947 */ /* 0x000fea0003800000 */
[----:B------:R-:W-:Y:S05]  /*1fa0*/  BPT.TRAP 0x1 ;  /* 0x000000040000795c */ /* 0x000fea0000300000 */
.L_x_31:
[----:B------:R-:W-:Y:S05]  /*1fb0*/  BSYNC.RECONVERGENT B0 ;  /* 0x0000000000007941 */ /* 0x000fea0003800200 */
.L_x_30:
[----:B------:R-:W-:Y:S02]  /*1fc0*/  UIADD3 UR5, UPT, UPT, UR4, 0x1, URZ ;  /* 0x0000000104057890 */ /* 0x000fe4000fffe0ff */
[----:B------:R-:W-:Y:S02]  /*1fd0*/  USHF.L.U32 UR4, UR4, 0xb, URZ ;  /* 0x0000000b04047899 */ /* 0x000fe400080006ff */
[----:B------:R-:W-:Y:S02]  /*1fe0*/  UISETP.NE.AND UP0, UPT, UR5, 0x1a, UPT ;  /* 0x0000001a0500788c */ /* 0x000fe4000bf05270 */
[----:B------:R-:W-:Y:S02]  /*1ff0*/  ULOP3.LUT UR32, UR28, UR4, URZ, 0xfc, !UPT ;  /* 0x000000041c207292 */ /* 0x000fe4000f8efcff */
[----:B------:R-:W-:Y:S02]  /*2000*/  USEL UR9, URZ, 0x1, UP0 ;  /* 0x00000001ff097887 */ /* 0x000fe40008000000 */
[----:B------:R-:W-:-:S02]  /*2010*/  USEL UR5, UR5, URZ, UP0 ;  /* 0x000000ff05057287 */ /* 0x000fc40008000000 */
[----:B------:R-:W-:Y:S02]  /*2020*/  UIADD3 UR14, UP0, UPT, UR30, 0x180, URZ ;  /* 0x000001801e0e7890 */ /* 0x000fe4000ff1e0ff */
[----:B------:R-:W-:Y:S01]  /*2030*/  ULEA UR8, UR5, UR6, 0x3 ;  /* 0x0000000605087291 */ /* 0x000fe2000f8e18ff */
[----:B------:R-:W-:Y:S01]  /*2040*/  LOP3.LUT R12, R12, UR9, RZ, 0x3c, !PT ;  /* 0x000000090c0c7c12 */ /* 0x000fe2000f8e3cff */
[----:B------:R-:W-:Y:S02]  /*2050*/  ULOP3.LUT UR4, UR27, UR4, URZ, 0xfc, !UPT ;  /* 0x000000041b047292 */ /* 0x000fe4000f8efcff */
[----:B------:R-:W-:Y:S01]  /*2060*/  USHF.L.U32 UR34, UR7, 0x5, URZ ;  /* 0x0000000507227899 */ /* 0x000fe200080006ff */
[----:B-1----:R-:W-:Y:S01]  /*2070*/  SHF.L.U32 R0, R12, 0x1f, RZ ;  /* 0x0000001f0c007819 */ /* 0x002fe200000006ff */
[----:B------:R-:W-:Y:S02]  /*2080*/  UIADD3 UR7, UPT, UPT, UR7, 0x1, URZ ;  /* 0x0000000107077890 */ /* 0x000fe4000fffe0ff */
[----:B------:R-:W-:Y:S01]  /*2090*/  UIADD3 UR16, UP1, UPT, UR30, 0x80, URZ ;  /* 0x000000801e107890 */ /* 0x000fe2000ff3e0ff */
[----:B------:R3:W4:Y:S01]  /*20a0*/  SYNCS.PHASECHK.TRANS64.TRYWAIT P0, [UR8+0xd0], R0 ;  /* 0x0000d000ff0075a7 */ /* 0x0007220008001108 */
[----:B------:R-:W-:-:S02]  /*20b0*/  ULEA UR32, UR32, UR6, 0x1 ;  /* 0x0000000620207291 */ /* 0x000fc4000f8e08ff */
[----:B------:R-:W-:Y:S02]  /*20c0*/  ULEA UR4, UR4, UR6, 0x1 ;  /* 0x0000000604047291 */ /* 0x000fe4000f8e08ff */
[----:B------:R-:W-:Y:S02]  /*20d0*/  UIADD3.X UR15, UPT, UPT, URZ, UR31, URZ, UP0, !UPT ;  /* 0x0000001fff0f7290 */ /* 0x000fe400087fe4ff */
[----:B------:R-:W-:Y:S02]  /*20e0*/  UISETP.NE.AND UP0, UPT, UR7, UR25, UPT ;  /* 0x000000190700728c */ /* 0x000fe4000bf05270 */
[----:B------:R-:W-:Y:S02]  /*20f0*/  UIADD3.X UR17, UPT, UPT, URZ, UR31, URZ, UP1, !UPT ;  /* 0x0000001fff117290 */ /* 0x000fe40008ffe4ff */
[----:B------:R-:W-:Y:S02]  /*2100*/  UIADD3 UR32, UPT, UPT, UR32, 0x3600, URZ ;  /* 0x0000360020207890 */ /* 0x000fe4000fffe0ff */
[----:B------:R-:W-:-:S02]  /*2110*/  UIADD3 UR8, UPT, UPT, UR4, 0x1d600, URZ ;  /* 0x0001d60004087890 */ /* 0x000fc4000fffe0ff */
[----:B------:R-:W-:Y:S02]  /*2120*/  UPRMT UR13, URZ, 0x5410, UR24 ;  /* 0x00005410ff0d7896 */ /* 0x000fe40008000018 */
[----:B------:R-:W-:Y:S01]  /*2130*/  UPRMT UR4, URZ, 0x5410, UR21 ;  /* 0x00005410ff047896 */ /* 0x000fe20008000015 */
[----:B------:R-:W-:Y:S01]  /*2140*/  UMOV UR18, 0x0 ;  /* 0x0000000000127882 */ /* 0x000fe20000000000 */
[----:B------:R-:W-:Y:S01]  /*2150*/  UMOV UR19, 0x10000000 ;  /* 0x1000000000137882 */ /* 0x000fe20000000000 */
[----:B------:R-:W-:Y:S01]  /*2160*/  UMOV UR12, UR36 ;  /* 0x00000024000c7c82 */ /* 0x000fe20008000000 */
[----:B------:R-:W-:Y:S01]  /*2170*/  UMOV UR9, UR33 ;  /* 0x0000002100097c82 */ /* 0x000fe20008000000 */
[----:B------:R-:W-:Y:S02]  /*2180*/  UMOV UR10, UR34 ;  /* 0x00000022000a7c82 */ /* 0x000fe40008000000 */
[----:B------:R1:W-:Y:S02]  /*2190*/  UTMALDG.3D.MULTICAST [UR32], [UR16], UR13, desc[UR18] ;  /* 0x00001220100073b4 */ /* 0x0003e4000801180d */
[----:B------:R2:W-:Y:S01]  /*21a0*/  UTMALDG.3D.MULTICAST [UR8], [UR14], UR4, desc[UR18] ;  /* 0x000012080e0073b4 */ /* 0x0005e20008011804 */
[----:B-1----:R-:W-:Y:S01]  /*21b0*/  UMOV UR13, UR25 ;  /* 0x00000019000d7c82 */ /* 0x002fe20008000000 */
[----:B--2---:R-:W-:Y:S01]  /*21c0*/  UMOV UR4, UR5 ;  /* 0x0000000500047c82 */ /* 0x004fe20008000000 */
[----:B---3--:R-:W-:Y:S05]  /*21d0*/  BRA.U UP0, `(.L_x_32) ;  /* 0xfffffffd003c7547 */ /* 0x008fea000b83ffff */
.L_x_26:
[----:B------:R-:W-:Y:S01]  /*21e0*/  ULEA UR4, UR5, UR6, 0x3 ;  /* 0x0000000605047291 */ /* 0x000fe2000f8e18ff */
[----:B-1----:R-:W-:Y:S01]  /*21f0*/  SHF.L.U32 R0, R12, 0x1f, RZ ;  /* 0x0000001f0c007819 */ /* 0x002fe200000006ff */
[----:B------:R-:W-:Y:S01]  /*2200*/  @!P1 SYNCS.ARRIVE.TRANS64.A1T0 RZ, [UR6+0x1d8], RZ ;  /* 0x0001d8ffffff99a7 */ /* 0x000fe20008100006 */
[----:B------:R-:W-:-:S06]  /*2210*/  UISETP.GT.AND UP0, UPT, UR43, UR42, UPT ;  /* 0x0000002a2b00728c */ /* 0x000fcc000bf04270 */
[----:B--2-4-:R1:W2:Y:S03]  /*2220*/  SYNCS.PHASECHK.TRANS64.TRYWAIT P0, [UR4+0xd0], R0 ;  /* 0x0000d000ff0075a7 */ /* 0x0142a60008001104 */
[----:B------:R-:W-:Y:S05]  /*2230*/  BRA.U !UP0, `(.L_x_33) ;  /* 0x0000000108d07547 */ /* 0x000fea000b800000 */
[----:B------:R-:W-:Y:S01]  /*2240*/  UIADD3 UR29, UPT, UPT, UR45, UR13, URZ ;  /* 0x0000000d2d1d7290 */ /* 0x000fe2000fffe0ff */
[----:B------:R-:W-:-:S11]  /*2250*/  UMOV UR4, UR5 ;  /* 0x0000000500047c82 */ /* 0x000fd60008000000 */
.L_x_39:
[----:B------:R-:W-:Y:S01]  /*2260*/  ULEA UR17, UR4, UR6, 0x3 ;  /* 0x0000000604117291 */ /* 0x000fe2000f8e18ff */
[----:B--2---:R-:W-:Y:S01]  /*2270*/  @!P3 MOV R2, 0x2000 ;  /* 0x000020000002b802 */ /* 0x004fe20000000f00 */
[----:B--2-4-:R-:W-:Y:S10]  /*2280*/  @P0 BRA `(.L_x_34) ;  /* 0x00000000000c0947 */ /* 0x014ff40003800000 */
[----:B------:R-:W-:-:S04]  /*2290*/  SHF.L.U32 R3, R12, 0x1f, RZ ;  /* 0x0000001f0c037819 */ /* 0x000fc800000006ff */
[----:B------:R-:W2:Y:S02]  /*22a0*/  SYNCS.PHASECHK.TRANS64.TRYWAIT P0, [UR17+0xd0], R3 ;  /* 0x0000d003ff0075a7 */ /* 0x000ea40008001111 */
[----:B--2---:R-:W-:Y:S05]  /*22b0*/  @!P0 BRA `(.L_x_35) ;  /* 0x0000006000e48947 */ /* 0x004fea0003800000 */
.L_x_34:
[----:B------:R2:W-:Y:S01]  /*22c0*/  @!P3 SYNCS.ARRIVE.TRANS64 RZ, [UR17], R2 ;  /* 0x00000002ffffb9a7 */ /* 0x0005e20008000011 */
[----:B------:R-:W-:-:S04]  /*22d0*/  ULOP3.LUT UR5, UR26, 0x2, URZ, 0xfc, !UPT ;  /* 0x000000021a057892 */ /* 0x000fc8000f8efcff */
[----:B------:R-:W-:-:S09]  /*22e0*/  UISETP.NE.AND UP0, UPT, UR5, 0x2, UPT ;  /* 0x000000020500788c */ /* 0x000fd2000bf05270 */
[----:B------:R-:W-:Y:S05]  /*22f0*/  BRA.U UP0, `(.L_x_36) ;  /* 0x0000000100047547 */ /* 0x000fea000b800000 */
[----:B------:R-:W-:Y:S05]  /*2300*/  BPT.TRAP 0x1 ;  /* 0x000000040000795c */ /* 0x000fea0000300000 */
.L_x_36:
[----:B------:R-:W-:Y:S04]  /*2310*/  BSSY.RECONVERGENT B0, `(.L_x_37) ;  /* 0x0000003000007945 */ /* 0x000fe80003800200 */
[----:B------:R-:W-:Y:S05]  /*2320*/  @P2 BRA `(.L_x_38) ;  /* 0x0000000000042947 */ /* 0x000fea0003800000 */
[----:B------:R-:W-:Y:S05]  /*2330*/  BPT.TRAP 0x1 ;  /* 0x000000040000795c */ /* 0x000fea0000300000 */
.L_x_38:
[----:B------:R-:W-:Y:S05]  /*2340*/  BSYNC.RECONVERGENT B0 ;  /* 0x0000000000007941 */ /* 0x000fea0003800200 */
.L_x_37:
[----:B------:R-:W-:Y:S02]  /*2350*/  UIADD3 UR5, UPT, UPT, UR4, 0x1, URZ ;  /* 0x0000000104057890 */ /* 0x000fe4000fffe0ff */
[----:B------:R-:W-:Y:S02]  /*2360*/  USHF.L.U32 UR4, UR4, 0xb, URZ ;  /* 0x0000000b04047899 */ /* 0x000fe400080006ff */
[----:B------:R-:W-:Y:S02]  /*2370*/  UISETP.NE.AND UP0, UPT, UR5, 0x1a, UPT ;  /* 0x0000001a0500788c */ /* 0x000fe4000bf05270 */
[----:B------:R-:W-:Y:S02]  /*2380*/  USHF.L.U32 UR18, UR13, 0x5, URZ ;  /* 0x000000050d127899 */ /* 0x000fe400080006ff */
[----:B------:R-:W-:Y:S02]  /*2390*/  USEL UR8, URZ, 0x1, UP0 ;  /* 0x00000001ff087887 */ /* 0x000fe40008000000 */
[----:B------:R-:W-:-:S02]  /*23a0*/  USEL UR5, UR5, URZ, UP0 ;  /* 0x000000ff05057287 */ /* 0x000fc40008000000 */
[----:B------:R-:W-:Y:S02]  /*23b0*/  UIADD3 UR22, UP0, UPT, UR30, 0x180, URZ ;  /* 0x000001801e167890 */ /* 0x000fe4000ff1e0ff */
[----:B------:R-:W-:Y:S01]  /*23c0*/  ULEA UR7, UR5, UR6, 0x3 ;  /* 0x0000000605077291 */ /* 0x000fe2000f8e18ff */
[----:B------:R-:W-:Y:S01]  /*23d0*/  LOP3.LUT R12, R12, UR8, RZ, 0x3c, !PT ;  /* 0x000000080c0c7c12 */ /* 0x000fe2000f8e3cff */
[----:B------:R-:W-:Y:S02]  /*23e0*/  ULOP3.LUT UR8, UR27, UR4, URZ, 0xfc, !UPT ;  /* 0x000000041b087292 */ /* 0x000fe4000f8efcff */
[----:B------:R-:W-:Y:S01]  /*23f0*/  UIADD3 UR13, UPT, UPT, UR13, 0x1, URZ ;  /* 0x000000010d0d7890 */ /* 0x000fe2000fffe0ff */
[----:B-1----:R-:W-:Y:S01]  /*2400*/  SHF.L.U32 R0, R12, 0x1f, RZ ;  /* 0x0000001f0c007819 */ /* 0x002fe200000006ff */
[----:B------:R-:W-:Y:S02]  /*2410*/  UIADD3 UR14, UP1, UPT, UR30, 0x80, URZ ;  /* 0x000000801e0e7890 */ /* 0x000fe4000ff3e0ff */
[----:B------:R-:W-:Y:S01]  /*2420*/  UIADD3.X UR23, UPT, UPT, URZ, UR31, URZ, UP0, !UPT ;  /* 0x0000001fff177290 */ /* 0x000fe200087fe4ff */
[----:B------:R3:W4:Y:S01]  /*2430*/  SYNCS.PHASECHK.TRANS64.TRYWAIT P0, [UR7+0xd0], R0 ;  /* 0x0000d000ff0075a7 */ /* 0x0007220008001107 */
[----:B------:R-:W-:-:S02]  /*2440*/  ULOP3.LUT UR7, UR28, UR4, URZ, 0xfc, !UPT ;  /* 0x000000041c077292 */ /* 0x000fc4000f8efcff */
[----:B------:R-:W-:Y:S02]  /*2450*/  ULEA UR8, UR8, UR6, 0x1 ;  /* 0x0000000608087291 */ /* 0x000fe4000f8e08ff */
[----:B------:R-:W-:Y:S02]  /*2460*/  ULEA UR7, UR7, UR6, 0x1 ;  /* 0x0000000607077291 */ /* 0x000fe4000f8e08ff */
[----:B------:R-:W-:Y:S02]  /*2470*/  UISETP.NE.AND UP0, UPT, UR13, UR29, UPT ;  /* 0x0000001d0d00728c */ /* 0x000fe4000bf05270 */
[----:B------:R-:W-:Y:S02]  /*2480*/  UIADD3 UR16, UPT, UPT, UR7, 0x3600, URZ ;  /* 0x0000360007107890 */ /* 0x000fe4000fffe0ff */
[----:B------:R-:W-:Y:S02]  /*2490*/  UIADD3.X UR15, UPT, UPT, URZ, UR31, URZ, UP1, !UPT ;  /* 0x0000001fff0f7290 */ /* 0x000fe40008ffe4ff */
[----:B------:R-:W-:-:S02]  /*24a0*/  UPRMT UR7, URZ, 0x5410, UR24 ;  /* 0x00005410ff077896 */ /* 0x000fc40008000018 */
[----:B------:R-:W-:Y:S02]  /*24b0*/  UIADD3 UR8, UPT, UPT, UR8, 0x1d600, URZ ;  /* 0x0001d60008087890 */ /* 0x000fe4000fffe0ff */
[----:B------:R-:W-:Y:S01]  /*24c0*/  UPRMT UR4, URZ, 0x5410, UR21 ;  /* 0x00005410ff047896 */ /* 0x000fe20008000015 */
[----:B------:R-:W-:Y:S01]  /*24d0*/  UMOV UR32, 0x0 ;  /* 0x0000000000207882 */ /* 0x000fe20000000000 */
[----:B------:R-:W-:Y:S01]  /*24e0*/  UMOV UR33, 0x10000000 ;  /* 0x1000000000217882 */ /* 0x000fe20000000000 */
[----:B------:R-:W-:Y:S01]  /*24f0*/  UMOV UR19, UR35 ;  /* 0x0000002300137c82 */ /* 0x000fe20008000000 */
[----:B------:R-:W-:Y:S01]  /*2500*/  UMOV UR20, UR36 ;  /* 0x0000002400147c82 */ /* 0x000fe20008000000 */
[----:B------:R-:W-:Y:S01]  /*2510*/  UMOV UR12, UR36 ;  /* 0x00000024000c7c82 */ /* 0x000fe20008000000 */
[----:B------:R-:W-:Y:S01]  /*2520*/  UMOV UR9, UR17 ;  /* 0x0000001100097c82 */ /* 0x000fe20008000000 */
[----:B------:R-:W-:Y:S01]  /*2530*/  UMOV UR10, UR18 ;  /* 0x00000012000a7c82 */ /* 0x000fe20008000000 */
[----:B------:R-:W-:Y:S01]  /*2540*/  UTMALDG.3D.MULTICAST [UR16], [UR14], UR7, desc[UR32] ;  /* 0x000020100e0073b4 */ /* 0x000fe20008011807 */
[----:B------:R1:W-:Y:S02]  /*2550*/  UTMALDG.3D.MULTICAST [UR8], [UR22], UR4, desc[UR32] ;  /* 0x00002008160073b4 */ /* 0x0003e40008011804 */
[----:B-1----:R-:W-:Y:S01]  /*2560*/  UMOV UR4, UR5 ;  /* 0x0000000500047c82 */ /* 0x002fe20008000000 */
[----:B---3--:R-:W-:Y:S05]  /*2570*/  BRA.U UP0, `(.L_x_39) ;  /* 0xfffffffd00387547 */ /* 0x008fea000b83ffff */
.L_x_33:
[C---:B------:R-:W-:Y:S01]  /*2580*/  LEA R3, R11.reuse, UR6, 0x3 ;  /* 0x000000060b037c11 */ /* 0x040fe2000f8e18ff */
[----:B------:R-:W-:Y:S01]  /*2590*/  NOP ;  /* 0x0000000000007918 */ /* 0x000fe20000000000 */
[----:B-1----:R-:W-:Y:S02]  /*25a0*/  SHF.L.U32 R0, R10, 0x1f, RZ ;  /* 0x0000001f0a007819 */ /* 0x002fe400000006ff */
[----:B------:R-:W-:Y:S02]  /*25b0*/  LEA R4, R11, UR6, 0x4 ;  /* 0x000000060b047c11 */ /* 0x000fe4000f8e20ff */
[----:B--2-4-:R-:W1:Y:S02]  /*25c0*/  SYNCS.PHASECHK.TRANS64.TRYWAIT P0, [R3+URZ+0x1e0], R0 ;  /* 0x0001e000030075a7 */ /* 0x014e6400080011ff */
[----:B-1----:R-:W-:Y:S05]  /*25d0*/  @!P0 BRA `(.L_x_40) ;  /* 0x0000006000348947 */ /* 0x002fea0003800000 */
.L_x_148:
[----:B------:R-:W2:Y:S01]  /*25e0*/  LDS.128 R4, [R4+0x270] ;  /* 0x0002700004047984 */ /* 0x000ea20000000c00 */
[----:B------:R-:W-:Y:S01]  /*25f0*/  UISETP.GE.AND UP0, UPT, UR40, 0x1, UPT ;  /* 0x000000012800788c */ /* 0x000fe2000bf06270 */
[----:B------:R-:W-:Y:S01]  /*2600*/  @!PT LDS RZ, [RZ] ;  /* 0x00000000fffff984 */ /* 0x000fe20000000800 */
[----:B------:R-:W-:Y:S01]  /*2610*/  @!PT LDS RZ, [RZ] ;  /* 0x00000000fffff984 */ /* 0x000fe20000000800 */
[----:B------:R-:W-:Y:S01]  /*2620*/  @!PT LDS RZ, [RZ] ;  /* 0x00000000fffff984 */ /* 0x000fe20000000800 */
[----:B------:R-:W-:Y:S01]  /*2630*/  @!PT LDS RZ, [RZ] ;  /* 0x00000000fffff984 */ /* 0x000fe20000000800 */
[----:B------:R3:W-:Y:S06]  /*2640*/  MEMBAR.ALL.CTA ;  /* 0x0000000000007992 */ /* 0x0007ec0000008000 */
[----:B---3--:R-:W3:Y:S01]  /*2650*/  FENCE.VIEW.ASYNC.S ;  /* 0x00000000000073c6 */ /* 0x008ee20000000000 */
[----:B--2---:R-:W-:-:S13]  /*2660*/  LOP3.LUT P0, RZ, R6, 0x1, RZ, 0xc0, !PT ;  /* 0x0000000106ff7812 */ /* 0x004fda000780c0ff */
[----:B---3--:R-:W-:Y:S01]  /*2670*/  VOTEU.ANY UP1, P0 ;  /* 0x0000000000ff7886 */ /* 0x008fe20000020100 */
[----:B------:R-:W-:-:S13]  /*2680*/  PLOP3.LUT P0, PT, PT, PT, UP1, 0x80, 0x8 ;  /* 0x000000000008781c */ /* 0x000fda0003f0f018 */
[----:B-1----:R-:W-:Y:S02]  /*2690*/  @P0 LOP3.LUT R0, R5, 0xffff, RZ, 0xc0, !PT ;  /* 0x0000ffff05000812 */ /* 0x002fe400078ec0ff */
[----:B------:R-:W-:Y:S02]  /*26a0*/  @P0 MOV R2, R4 ;  /* 0x0000000400020202 */ /* 0x000fe40000000f00 */
[----:B------:R-:W-:Y:S01]  /*26b0*/  @P0 R2UR UR7, R0 ;  /* 0x00000000000702ca */ /* 0x000fe200000e0000 */
[----:B------:R-:W-:Y:S01]  /*26c0*/  VIADD R0, R3, 0x1f0 ;  /* 0x000001f003007836 */ /* 0x000fe20000000000 */
[----:B------:R-:W-:Y:S02]  /*26d0*/  @P0 SHF.R.U32.HI R4, RZ, 0x10, R5 ;  /* 0x00000010ff040819 */ /* 0x000fe40000011605 */
[----:B------:R-:W-:Y:S02]  /*26e0*/  @P0 R2UR UR8, R2 ;  /* 0x00000000020802ca */ /* 0x000fe400000e0000 */
[----:B------:R-:W-:-:S02]  /*26f0*/  PRMT R0, RZ, 0x654, R0 ;  /* 0x00000654ff007816 */ /* 0x000fc40000000000 */
[----:B------:R-:W-:Y:S02]  /*2700*/  @P0 R2UR UR4, R4 ;  /* 0x00000000040402ca */ /* 0x000fe400000e0000 */
[----:B------:R1:W-:Y:S03]  /*2710*/  SYNCS.ARRIVE.TRANS64.RED.A1T0 RZ, [R0+URZ], RZ ;  /* 0x000000ff00ff79a7 */ /* 0x0003e600081004ff */
[----:B------:R-:W-:-:S04]  /*2720*/  @UP1 UMOV UR37, UR7 ;  /* 0x0000000700251c82 */ /* 0x000fc80008000000 */
[----:B------:R-:W-:-:S04]  /*2730*/  @UP1 UMOV UR38, UR8 ;  /* 0x0000000800261c82 */ /* 0x000fc80008000000 */
[----:B------:R-:W-:Y:S01]  /*2740*/  @UP1 UMOV UR36, UR4 ;  /* 0x0000000400241c82 */ /* 0x000fe20008000000 */
[----:B------:R-:W-:Y:S05]  /*2750*/  BRA.U !UP0, `(.L_x_41) ;  /* 0x0000000108d47547 */ /* 0x000fea000b800000 */
[----:B------:R-:W2:Y:S01]  /*2760*/  LDCU.128 UR12, c[0x0][0xb10] ;  /* 0x00016200ff0c77ac */ /* 0x000ea20008000c00 */
[----:B------:R-:W3:Y:S01]  /*2770*/  LDCU UR29, c[0x0][0xb20] ;  /* 0x00016400ff1d77ac */ /* 0x000ee20008000800 */
[----:B------:R-:W4:Y:S01]  /*2780*/  LDCU UR20, c[0x0][0xb0c] ;  /* 0x00016180ff1477ac */ /* 0x000f220008000800 */
[----:B------:R-:W1:Y:S01]  /*2790*/  LDCU.64 UR10, c[0x0][0xb28] ;  /* 0x00016500ff0a77ac */ /* 0x000e620008000a00 */
[----:B------:R-:W-:Y:S02]  /*27a0*/  UISETP.NE.AND UP3, UPT, UR40, 0x1, UPT ;  /* 0x000000012800788c */ /* 0x000fe4000bf65270 */
[----:B--2---:R-:W-:Y:S02]  /*27b0*/  UIMAD.WIDE.U32 UR16, UR39, UR15, URZ ;  /* 0x0000000f271072a5 */ /* 0x004fe4000f8e00ff */
[----:B------:R-:W-:Y:S02]  /*27c0*/  UIMAD.WIDE.U32 UR8, UR41, UR12, URZ ;  /* 0x0000000c290872a5 */ /* 0x000fe4000f8e00ff */
[----:B------:R-:W-:-:S02]  /*27d0*/  UISETP.NE.AND UP0, UPT, UR14, 0x1, UPT ;  /* 0x000000010e00788c */ /* 0x000fc4000bf05270 */
[----:B------:R-:W-:Y:S01]  /*27e0*/  UIMAD.WIDE.U32 UR22, UR37, UR15, URZ ;  /* 0x0000000f251672a5 */ /* 0x000fe2000f8e00ff */
[----:B------:R-:W-:Y:S02]  /*27f0*/  UMOV UR16, UR17 ;  /* 0x0000001100107c82 */ /* 0x000fe40008000000 */
[----:B------:R-:W-:Y:S01]  /*2800*/  UMOV UR8, UR9 ;  /* 0x0000000900087c82 */ /* 0x000fe20008000000 */
[----:B---3--:R-:W-:Y:S02]  /*2810*/  USHF.R.U32.HI UR16, URZ, UR29, UR16 ;  /* 0x0000001dff107299 */ /* 0x008fe40008011610 */
[----:B----4-:R-:W-:Y:S02]  /*2820*/  UISETP.NE.AND UP2, UPT, UR20, 0x1, UPT ;  /* 0x000000011400788c */ /* 0x010fe4000bf45270 */
[----:B------:R-:W-:Y:S02]  /*2830*/  USHF.R.U32.HI UR8, URZ, UR13, UR8 ;  /* 0x0000000dff087299 */ /* 0x000fe40008011608 */
[----:B------:R-:W-:-:S02]  /*2840*/  USEL UR7, UR39, UR16, !UP0 ;  /* 0x0000001027077287 */ /* 0x000fc4000c000000 */
[----:B------:R-:W-:Y:S02]  /*2850*/  USEL UR8, UR41, UR8, !UP2 ;  /* 0x0000000829087287 */ /* 0x000fe4000d000000 */
[----:B-1----:R-:W-:Y:S01]  /*2860*/  UIMAD.WIDE.U32 UR16, UR7, UR10, URZ ;  /* 0x0000000a071072a5 */ /* 0x002fe2000f8e00ff */
[----:B------:R-:W-:Y:S01]  /*2870*/  UMOV UR4, UR23 ;  /* 0x0000001700047c82 */ /* 0x000fe20008000000 */
[----:B------:R-:W-:Y:S02]  /*2880*/  UIMAD.WIDE.U32 UR18, UR38, UR12, URZ ;  /* 0x0000000c261272a5 */ /* 0x000fe4000f8e00ff */
[----:B------:R-:W-:-:S03]  /*2890*/  UIMAD.WIDE.U32 UR22, UR8, UR10, URZ ;  /* 0x0000000a081672a5 */ /* 0x000fc6000f8e00ff */
[----:B------:R-:W-:Y:S01]  /*28a0*/  UMOV UR16, UR17 ;  /* 0x0000001100107c82 */ /* 0x000fe20008000000 */
[----:B------:R-:W-:Y:S02]  /*28b0*/  USHF.R.U32.HI UR4, URZ, UR29, UR4 ;  /* 0x0000001dff047299 */ /* 0x000fe40008011604 */
[----:B------:R-:W-:Y:S01]  /*28c0*/  @UP3 USHF.R.U32.HI UR7, URZ, UR11, UR16 ;  /* 0x0000000bff073299 */ /* 0x000fe20008011610 */
[----:B------:R-:W-:Y:S01]  /*28d0*/  UMOV UR18, UR19 ;  /* 0x0000001300127c82 */ /* 0x000fe20008000000 */
[----:B------:R-:W-:Y:S01]  /*28e0*/  UMOV UR22, UR23 ;  /* 0x0000001700167c82 */ /* 0x000fe20008000000 */
[----:B------:R-:W-:Y:S02]  /*28f0*/  USHF.R.U32.HI UR13, URZ, UR13, UR18 ;  /* 0x0000000dff0d7299 */ /* 0x000fe40008011612 */
[----:B------:R-:W-:Y:S02]  /*2900*/  USEL UR4, UR37, UR4, !UP0 ;  /* 0x0000000425047287 */ /* 0x000fe4000c000000 */
[----:B------:R-:W-:-:S02]  /*2910*/  @UP3 USHF.R.U32.HI UR8, URZ, UR11, UR22 ;  /* 0x0000000bff083299 */ /* 0x000fc40008011616 */
[----:B------:R-:W-:Y:S02]  /*2920*/  UIMAD UR9, UR40, UR7, URZ ;  /* 0x00000007280972a4 */ /* 0x000fe4000f8e02ff */
[----:B------:R-:W-:Y:S02]  /*2930*/  USEL UR7, UR38, UR13, !UP2 ;  /* 0x0000000d26077287 */ /* 0x000fe4000d000000 */
[----:B------:R-:W-:Y:S02]  /*2940*/  UIMAD UR12, UR40, UR8, URZ ;  /* 0x00000008280c72a4 */ /* 0x000fe4000f8e02ff */
[----:B------:R-:W-:Y:S02]  /*2950*/  UISETP.GE.AND UP0, UPT, UR4, UR9, UPT ;  /* 0x000000090400728c */ /* 0x000fe4000bf06270 */
[----:B------:R-:W-:Y:S02]  /*2960*/  UIMAD.WIDE.U32 UR16, UR4, UR10, URZ ;  /* 0x0000000a041072a5 */ /* 0x000fe4000f8e00ff */
[----:B------:R-:W-:-:S02]  /*2970*/  UISETP.GE.OR UP0, UPT, UR7, UR12, UP0 ;  /* 0x0000000c0700728c */ /* 0x000fc40008706670 */
        /* <DEDUP_REMOVED lines=19> */
.L_x_41:
[----:B------:R-:W2:Y:S02]  /*2ab0*/  LDCU UR4, c[0x0][0xb30] ;  /* 0x00016600ff0477ac */ /* 0x000ea40008000800 */
[----:B--2---:R-:W-:-:S09]  /*2ac0*/  UISETP.NE.AND UP0, UPT, UR4, 0x1, UPT ;  /* 0x000000010400788c */ /* 0x004fd2000bf05270 */
        /* <DEDUP_REMOVED lines=18> */
.L_x_42:
[----:B------:R-:W-:Y:S01]  /*2bf0*/  VIADD R11, R11, 0x1 ;  /* 0x000000010b0b7836 */ /* 0x000fe20000000000 */
[----:B------:R-:W-:Y:S02]  /*2c00*/  R2UR UR7, R52 ;  /* 0x00000000340772ca */ /* 0x000fe400000e0000 */
[----:B------:R-:W-:Y:S02]  /*2c10*/  R2UR UR4, R51 ;  /* 0x00000000330472ca */ /* 0x000fe400000e0000 */
[C---:B------:R-:W-:Y:S02]  /*2c20*/  ISETP.NE.AND P0, PT, R11.reuse, 0x2, PT ;  /* 0x000000020b00780c */ /* 0x040fe40003f05270 */
[----:B------:R-:W-:Y:S02]  /*2c30*/  PLOP3.LUT P1, PT, PT, PT, PT, 0x80, 0x8 ;  /* 0x000000000008781c */ /* 0x000fe40003f2f070 */
[----:B-1----:R-:W-:Y:S02]  /*2c40*/  SEL R0, RZ, 0x1, P0 ;  /* 0x00000001ff007807 */ /* 0x002fe40000000000 */
[----:B------:R-:W-:-:S02]  /*2c50*/  SEL R11, R11, RZ, P0 ;  /* 0x000000ff0b0b7207 */ /* 0x000fc40000000000 */
[----:B------:R-:W-:Y:S01]  /*2c60*/  LOP3.LUT R10, R10, R0, RZ, 0x3c, !PT ;  /* 0x000000000a0a7212 */ /* 0x000fe200078e3cff */
[----:B------:R-:W-:Y:S02]  /*2c70*/  UIADD3 UR29, UPT, UPT, UR38, UR7, URZ ;  /* 0x00000007261d7290 */ /* 0x000fe4000fffe0ff */
[----:B------:R-:W-:Y:S01]  /*2c80*/  UIADD3 UR32, UPT, UPT, UR37, UR4, URZ ;  /* 0x0000000425207290 */ /* 0x000fe2000fffe0ff */
[----:B------:R-:W-:Y:S11]  /*2c90*/  BRA.U UP1, `(.L_x_43) ;  /* 0xfffffff101187547 */ /* 0x000ff6000b83ffff */
[----:B------:R-:W-:Y:S01]  /*2ca0*/  UIADD3 UR7, UPT, UPT, UR6, 0xd0, URZ ;  /* 0x000000d006077890 */ /* 0x000fe2000fffe0ff */
[----:B------:R-:W-:-:S03]  /*2cb0*/  SHF.L.U32 R2, R12, 0x1f, RZ ;  /* 0x0000001f0c027819 */ /* 0x000fc600000006ff */
[----:B------:R-:W-:-:S09]  /*2cc0*/  ULEA UR4, UR5, UR7, 0x3 ;  /* 0x0000000705047291 */ /* 0x000fd2000f8e18ff */
[----:B------:R-:W1:Y:S02]  /*2cd0*/  SYNCS.PHASECHK.TRANS64.TRYWAIT P0, [UR4], R2 ;  /* 0x00000002ff0075a7 */ /* 0x000e640008001104 */
[----:B-1----:R-:W-:Y:S05]  /*2ce0*/  @!P0 BRA `(.L_x_44) ;  /* 0x0000005800848947 */ /* 0x002fea0003800000 */
.L_x_150:
[----:B------:R-:W-:-:S04]  /*2cf0*/  UIADD3 UR4, UPT, UPT, UR5, 0x1, URZ ;  /* 0x0000000105047890 */ /* 0x000fc8000fffe0ff */
[----:B------:R-:W-:-:S04]  /*2d00*/  UISETP.NE.AND UP0, UPT, UR4, 0x1a, UPT ;  /* 0x0000001a0400788c */ /* 0x000fc8000bf05270 */
[----:B------:R-:W-:Y:S02]  /*2d10*/  USEL UR6, URZ, 0x1, UP0 ;  /* 0x00000001ff067887 */ /* 0x000fe40008000000 */
[----:B------:R-:W-:-:S04]  /*2d20*/  USEL UR4, UR4, URZ, UP0 ;  /* 0x000000ff04047287 */ /* 0x000fc80008000000 */
[----:B------:R-:W-:Y:S01]  /*2d30*/  ULEA UR5, UR4, UR7, 0x3 ;  /* 0x0000000704057291 */ /* 0x000fe2000f8e18ff */
[----:B-1----:R-:W-:-:S04]  /*2d40*/  LOP3.LUT R2, R12, UR6, RZ, 0x3c, !PT ;  /* 0x000000060c027c12 */ /* 0x002fc8000f8e3cff */
[----:B------:R-:W-:-:S04]  /*2d50*/  SHF.L.U32 R3, R2, 0x1f, RZ ;  /* 0x0000001f02037819 */ /* 0x000fc800000006ff */
[----:B------:R-:W1:Y:S02]  /*2d60*/  SYNCS.PHASECHK.TRANS64.TRYWAIT P0, [UR5], R3 ;  /* 0x00000003ff0075a7 */ /* 0x000e640008001105 */
[----:B-1----:R-:W-:Y:S05]  /*2d70*/  @!P0 BRA `(.L_x_45) ;  /* 0x0000005800788947 */ /* 0x002fea0003800000 */
.L_x_152:
[----:B------:R-:W-:-:S04]  /*2d80*/  UIADD3 UR4, UPT, UPT, UR4, 0x1, URZ ;  /* 0x0000000104047890 */ /* 0x000fc8000fffe0ff */
[----:B------:R-:W-:-:S04]  /*2d90*/  UISETP.NE.AND UP0, UPT, UR4, 0x1a, UPT ;  /* 0x0000001a0400788c */ /* 0x000fc8000bf05270 */
[----:B------:R-:W-:Y:S02]  /*2da0*/  USEL UR6, URZ, 0x1, UP0 ;  /* 0x00000001ff067887 */ /* 0x000fe40008000000 */
[----:B------:R-:W-:-:S04]  /*2db0*/  USEL UR4, UR4, URZ, UP0 ;  /* 0x000000ff04047287 */ /* 0x000fc80008000000 */
[----:B------:R-:W-:Y:S01]  /*2dc0*/  ULEA UR5, UR4, UR7, 0x3 ;  /* 0x0000000704057291 */ /* 0x000fe2000f8e18ff */
[----:B------:R-:W-:-:S04]  /*2dd0*/  LOP3.LUT R2, R2, UR6, RZ, 0x3c, !PT ;  /* 0x0000000602027c12 */ /* 0x000fc8000f8e3cff */
[----:B-1----:R-:W-:-:S04]  /*2de0*/  SHF.L.U32 R3, R2, 0x1f, RZ ;  /* 0x0000001f02037819 */ /* 0x002fc800000006ff */
[----:B------:R-:W1:Y:S02]  /*2df0*/  SYNCS.PHASECHK.TRANS64.TRYWAIT P0, [UR5], R3 ;  /* 0x00000003ff0075a7 */ /* 0x000e640008001105 */
[----:B-1----:R-:W-:Y:S05]  /*2e00*/  @!P0 BRA `(.L_x_46) ;  /* 0x00000058006c8947 */ /* 0x002fea0003800000 */
.L_x_154:
        /* <DEDUP_REMOVED lines=9> */
.L_x_156:
        /* <DEDUP_REMOVED lines=9> */
.L_x_158:
        /* <DEDUP_REMOVED lines=9> */
.L_x_160:
        /* <DEDUP_REMOVED lines=9> */
.L_x_162:
        /* <DEDUP_REMOVED lines=9> */
.L_x_164:
        /* <DEDUP_REMOVED lines=9> */
.L_x_166:
        /* <DEDUP_REMOVED lines=9> */
.L_x_168:
        /* <DEDUP_REMOVED lines=9> */
.L_x_170:
        /* <DEDUP_REMOVED lines=9> */
.L_x_172:
        /* <DEDUP_REMOVED lines=9> */
.L_x_174:
        /* <DEDUP_REMOVED lines=9> */
.L_x_176:
        /* <DEDUP_REMOVED lines=9> */
.L_x_178:
        /* <DEDUP_REMOVED lines=9> */
.L_x_180:
        /* <DEDUP_REMOVED lines=9> */
.L_x_182:
        /* <DEDUP_REMOVED lines=9> */
.L_x_184:
        /* <DEDUP_REMOVED lines=9> */
.L_x_186:
        /* <DEDUP_REMOVED lines=9> */
.L_x_188:
        /* <DEDUP_REMOVED lines=9> */
.L_x_190:
        /* <DEDUP_REMOVED lines=9> */
.L_x_192:
        /* <DEDUP_REMOVED lines=9> */
.L_x_194:
        /* <DEDUP_REMOVED lines=9> */
.L_x_196:
        /* <DEDUP_REMOVED lines=9> */
.L_x_198:
[----:B------:R-:W-:-:S04]  /*3a70*/  UIADD3 UR4, UPT, UPT, UR4, 0x1, URZ ;  /* 0x0000000104047890 */ /* 0x000fc8000fffe0ff */
[----:B------:R-:W-:-:S04]  /*3a80*/  UISETP.NE.AND UP0, UPT, UR4, 0x1a, UPT ;  /* 0x0000001a0400788c */ /* 0x000fc8000bf05270 */
[----:B------:R-:W-:Y:S02]  /*3a90*/  USEL UR5, URZ, 0x1, UP0 ;  /* 0x00000001ff057887 */ /* 0x000fe40008000000 */
[----:B------:R-:W-:-:S04]  /*3aa0*/  USEL UR4, UR4, URZ, UP0 ;  /* 0x000000ff04047287 */ /* 0x000fc80008000000 */
[----:B------:R-:W-:Y:S01]  /*3ab0*/  ULEA UR4, UR4, UR7, 0x3 ;  /* 0x0000000704047291 */ /* 0x000fe2000f8e18ff */
[----:B------:R-:W-:-:S04]  /*3ac0*/  LOP3.LUT R2, R2, UR5, RZ, 0x3c, !PT ;  /* 0x0000000502027c12 */ /* 0x000fc8000f8e3cff */
[----:B------:R-:W-:Y:S01]  /*3ad0*/  SHF.L.U32 R2, R2, 0x1f, RZ ;  /* 0x0000001f02027819 */ /* 0x000fe200000006ff */
[----:B-1----:R-:W-:-:S07]  /*3ae0*/  IMAD.U32 R0, RZ, RZ, UR4 ;  /* 0x00000004ff007e24 */ /* 0x002fce000f8e00ff */
.L_x_69:
[----:B-1----:R1:W2:Y:S02]  /*3af0*/  SYNCS.PHASECHK.TRANS64.TRYWAIT P0, [R0+URZ], R2 ;  /* 0x00000002000075a7 */ /* 0x0022a400080011ff */
[----:B--2---:R-:W-:Y:S05]  /*3b00*/  @!P0 NANOSLEEP.SYNCS 0x989680 ;  /* 0x009896800000895d */ /* 0x004fea0003900000 */
[----:B------:R-:W2:Y:S02]  /*3b10*/  @!P0 SYNCS.PHASECHK.TRANS64 P0, [R0+URZ], R2 ;  /* 0x00000002000085a7 */ /* 0x000ea400080010ff */
[----:B--2---:R-:W-:Y:S05]  /*3b20*/  @P0 EXIT ;  /* 0x000000000000094d */ /* 0x004fea0003800000 */
[----:B------:R-:W-:Y:S05]  /*3b30*/  BRA `(.L_x_69) ;  /* 0xfffffffc00ec7947 */ /* 0x000fea000383ffff */
.L_x_23:
[----:B------:R-:W-:-:S04]  /*3b40*/  UISETP.NE.AND UP0, UPT, UR54, URZ, UPT ;  /* 0x000000ff3600728c */ /* 0x000fc8000bf05270 */
[----:B------:R-:W-:-:S09]  /*3b50*/  UISETP.NE.OR UP0, UPT, UR20, 0x1, UP0 ;  /* 0x000000011400788c */ /* 0x000fd20008705670 */
[----:B------:R-:W-:Y:S05]  /*3b60*/  BRA.U UP0, `(.L_x_70) ;  /* 0x0000000500487547 */ /* 0x000fea000b800000 */
[----:B------:R-:W-:Y:S01]  /*3b70*/  ISETP.GE.U32.AND P2, PT, R0, 0x8, PT ;  /* 0x000000080000780c */ /* 0x000fe20003f46070 */
[----:B------:R-:W-:Y:S01]  /*3b80*/  IMAD.MOV.U32 R12, RZ, RZ, 0x1 ;  /* 0x00000001ff0c7424 */ /* 0x000fe200078e00ff */
[----:B------:R-:W-:Y:S02]  /*3b90*/  CS2R R10, SRZ ;  /* 0x00000000000a7805 */ /* 0x000fe4000001ff00 */
[----:B------:R-:W-:Y:S01]  /*3ba0*/  CS2R R8, SRZ ;  /* 0x0000000000087805 */ /* 0x000fe2000001ff00 */
[----:B------:R-:W-:Y:S01]  /*3bb0*/  UMOV UR6, 0x400 ;  /* 0x0000040000067882 */ /* 0x000fe20000000000 */
[----:B------:R-:W-:Y:S01]  /*3bc0*/  UMOV UR5, URZ ;  /* 0x000000ff00057c82 */ /* 0x000fe20008000000 */
[----:B------:R-:W-:-:S12]  /*3bd0*/  ULEA UR6, UR54, UR6, 0x18 ;  /* 0x0000000636067291 */ /* 0x000fd8000f8ec0ff */
.L_x_74:
[----:B------:R-:W-:Y:S02]  /*3be0*/  LEA R2, R8, UR6, 0x3 ;  /* 0x0000000608027c11 */ /* 0x000fe4000f8e18ff */
[----:B------:R-:W-:-:S03]  /*3bf0*/  SHF.L.U32 R4, R9, 0x1f, RZ ;  /* 0x0000001f09047819 */ /* 0x000fc600000006ff */
[----:B------:R-:W-:Y:S01]  /*3c00*/  VIADD R5, R2, 0x250 ;  /* 0x0000025002057836 */ /* 0x000fe20000000000 */
[----:B------:R-:W2:Y:S02]  /*3c10*/  SYNCS.PHASECHK.TRANS64.TRYWAIT P0, [R2+URZ+0x240], R4 ;  /* 0x00024004020075a7 */ /* 0x000ea400080011ff */
[----:B--2---:R-:W-:Y:S05]  /*3c20*/  @!P0 BRA `(.L_x_71) ;  /* 0x00000054000c8947 */ /* 0x004fea0003800000 */
.L_x_199:
[----:B------:R-:W-:Y:S01]  /*3c30*/  ULEA UR4, UR5, UR6, 0x3 ;  /* 0x0000000605047291 */ /* 0x000fe2000f8e18ff */
[----:B--2---:R-:W-:Y:S01]  /*3c40*/  PRMT R2, RZ, 0x654, R5 ;  /* 0x00000654ff027816 */ /* 0x004fe20000000005 */
[----:B------:R-:W-:Y:S01]  /*3c50*/  @!P2 IMAD.MOV.U32 R4, RZ, RZ, 0x10 ;  /* 0x00000010ff04a424 */ /* 0x000fe200078e00ff */
[----:B------:R-:W-:Y:S01]  /*3c60*/  SHF.L.U32 R5, R12, 0x1f, RZ ;  /* 0x0000001f0c057819 */ /* 0x000fe200000006ff */
[----:B------:R-:W-:Y:S01]  /*3c70*/  UIADD3 UR7, UPT, UPT, UR4, 0x1e0, URZ ;  /* 0x000001e004077890 */ /* 0x000fe2000fffe0ff */
[----:B------:R2:W-:Y:S05]  /*3c80*/  SYNCS.ARRIVE.TRANS64.RED.A1T0 RZ, [R2+URZ], RZ ;  /* 0x000000ff02ff79a7 */ /* 0x0005ea00081004ff */
[----:B------:R-:W-:Y:S01]  /*3c90*/  IMAD.U32 R6, RZ, RZ, UR7 ;  /* 0x00000007ff067e24 */ /* 0x000fe2000f8e00ff */
[----:B------:R-:W3:Y:S04]  /*3ca0*/  SYNCS.PHASECHK.TRANS64.TRYWAIT P0, [UR4+0x1f0], R5 ;  /* 0x0001f005ff0075a7 */ /* 0x000ee80008001104 */
[----:B------:R-:W-:Y:S01]  /*3cb0*/  PRMT R6, R0, 0x654, R6 ;  /* 0x0000065400067816 */ /* 0x000fe20000000006 */
[----:B--23--:R-:W-:Y:S06]  /*3cc0*/  @!P0 BRA `(.L_x_72) ;  /* 0x0000005000f88947 */ /* 0x00cfec0003800000 */
.L_x_201:
[----:B------:R-:W-:Y:S01]  /*3cd0*/  ULEA UR8, UR5, UR6, 0x4 ;  /* 0x0000000605087291 */ /* 0x000fe2000f8e20ff */
[----:B------:R-:W-:Y:S01]  /*3ce0*/  SEL R3, R6, R3, !P2 ;  /* 0x0000000306037207 */ /* 0x000fe20005000000 */
[----:B------:R-:W-:Y:S01]  /*3cf0*/  UIADD3 UR9, UPT, UPT, UR4, 0x1e0, URZ ;  /* 0x000001e004097890 */ /* 0x000fe2000fffe0ff */
[----:B--2---:R-:W-:Y:S01]  /*3d00*/  LEA R2, R11, UR6, 0x3 ;  /* 0x000000060b027c11 */ /* 0x004fe2000f8e18ff */
[----:B------:R-:W-:Y:S01]  /*3d10*/  UIADD3 UR8, UPT, UPT, UR8, 0x270, URZ ;  /* 0x0000027008087890 */ /* 0x000fe2000fffe0ff */
[----:B------:R2:W-:Y:S01]  /*3d20*/  @!P2 SYNCS.ARRIVE.TRANS64.RED RZ, [R3+URZ], R4 ;  /* 0x0000000403ffa9a7 */ /* 0x0005e200080004ff */
[----:B------:R-:W-:Y:S01]  /*3d30*/  UIADD3 UR4, UPT, UPT, UR5, 0x1, URZ ;  /* 0x0000000105047890 */ /* 0x000fe2000fffe0ff */
[----:B------:R-:W-:-:S03]  /*3d40*/  VIADD R8, R8, 0x1 ;  /* 0x0000000108087836 */ /* 0x000fc60000000000 */
[----:B------:R-:W-:Y:S02]  /*3d50*/  UISETP.NE.AND UP0, UPT, UR4, 0x2, UPT ;  /* 0x000000020400788c */ /* 0x000fe4000bf05270 */
[----:B------:R-:W-:Y:S01]  /*3d60*/  ISETP.NE.AND P0, PT, R8, 0x2, PT ;  /* 0x000000020800780c */ /* 0x000fe20003f05270 */
[----:B------:R-:W-:Y:S06]  /*3d70*/  UGETNEXTWORKID.BROADCAST [UR8], [UR9] ;  /* 0x00000000080073ca */ /* 0x000fec0008000100 */
[----:B------:R-:W-:Y:S02]  /*3d80*/  USEL UR7, URZ, 0x1, UP0 ;  /* 0x00000001ff077887 */ /* 0x000fe40008000000 */
[----:B------:R-:W-:-:S04]  /*3d90*/  USEL UR5, UR4, URZ, UP0 ;  /* 0x000000ff04057287 */ /* 0x000fc80008000000 */
[----:B------:R-:W-:Y:S02]  /*3da0*/  LOP3.LUT R12, R12, UR7, RZ, 0x3c, !PT ;  /* 0x000000070c0c7c12 */ /* 0x000fe4000f8e3cff */
[----:B--2---:R-:W-:-:S04]  /*3db0*/  SHF.L.U32 R4, R10, 0x1f, RZ ;  /* 0x0000001f0a047819 */ /* 0x004fc800000006ff */
[----:B------:R-:W2:Y:S02]  /*3dc0*/  SYNCS.PHASECHK.TRANS64.TRYWAIT P1, [R2+URZ+0x1e0], R4 ;  /* 0x0001e004020075a7 */ /* 0x000ea400080211ff */
[----:B--2---:R-:W-:Y:S05]  /*3dd0*/  @!P1 BRA `(.L_x_73) ;  /* 0x0000005000cc9947 */ /* 0x004fea0003800000 */
.L_x_202:
[C---:B--2---:R-:W-:Y:S01]  /*3de0*/  LEA R4, R11.reuse, UR6, 0x4 ;  /* 0x000000060b047c11 */ /* 0x044fe2000f8e20ff */
[----:B------:R-:W-:Y:S01]  /*3df0*/  VIADD R2, R2, 0x1f0 ;  /* 0x000001f002027836 */ /* 0x000fe20000000000 */
[----:B------:R-:W-:Y:S01]  /*3e00*/  SEL R8, R8, RZ, P0 ;  /* 0x000000ff08087207 */ /* 0x000fe20000000000 */
[----:B------:R-:W-:-:S03]  /*3e10*/  VIADD R11, R11, 0x1 ;  /* 0x000000010b0b7836 */ /* 0x000fc60000000000 */
[----:B------:R-:W2:Y:S01]  /*3e20*/  LDS.128 R4, [R4+0x270] ;  /* 0x0002700004047984 */ /* 0x000ea20000000c00 */
[----:B------:R-:W-:Y:S02]  /*3e30*/  PRMT R2, RZ, 0x654, R2 ;  /* 0x00000654ff027816 */ /* 0x000fe40000000002 */
[C---:B------:R-:W-:Y:S01]  /*3e40*/  ISETP.NE.AND P1, PT, R11.reuse, 0x2, PT ;  /* 0x000000020b00780c */ /* 0x040fe20003f25270 */
[----:B------:R-:W-:Y:S01]  /*3e50*/  @!PT LDS RZ, [RZ] ;  /* 0x00000000fffff984 */ /* 0x000fe20000000800 */
[----:B------:R-:W-:Y:S01]  /*3e60*/  @!PT LDS RZ, [RZ] ;  /* 0x00000000fffff984 */ /* 0x000fe20000000800 */
[----:B------:R-:W-:Y:S01]  /*3e70*/  @!PT LDS RZ, [RZ] ;  /* 0x00000000fffff984 */ /* 0x000fe20000000800 */
[----:B------:R-:W-:Y:S01]  /*3e80*/  @!PT LDS RZ, [RZ] ;  /* 0x00000000fffff984 */ /* 0x000fe20000000800 */
[----:B------:R3:W-:Y:S06]  /*3e90*/  MEMBAR.ALL.CTA ;  /* 0x0000000000007992 */ /* 0x0007ec0000008000 */
[----:B---3--:R-:W3:Y:S01]  /*3ea0*/  FENCE.VIEW.ASYNC.S ;  /* 0x00000000000073c6 */ /* 0x008ee20000000000 */
[----:B------:R-:W-:Y:S01]  /*3eb0*/  SEL R11, R11, RZ, P1 ;  /* 0x000000ff0b0b7207 */ /* 0x000fe20000800000 */
[----:B---3--:R3:W-:Y:S01]  /*3ec0*/  SYNCS.ARRIVE.TRANS64.RED.A1T0 RZ, [R2+URZ], RZ ;  /* 0x000000ff02ff79a7 */ /* 0x0087e200081004ff */
[----:B--2---:R-:W-:-:S02]  /*3ed0*/  LOP3.LUT P3, RZ, R6, 0x1, RZ, 0xc0, !PT ;  /* 0x0000000106ff7812 */ /* 0x004fc4000786c0ff */
[----:B------:R-:W-:-:S04]  /*3ee0*/  SEL R4, RZ, 0x1, P1 ;  /* 0x00000001ff047807 */ /* 0x000fc80000800000 */
[----:B------:R-:W-:Y:S02]  /*3ef0*/  LOP3.LUT R10, R10, R4, RZ, 0x3c, !PT ;  /* 0x000000040a0a7212 */ /* 0x000fe400078e3cff */
[----:B---3--:R-:W-:-:S04]  /*3f00*/  SEL R2, RZ, 0x1, P0 ;  /* 0x00000001ff027807 */ /* 0x008fc80000000000 */
[----:B------:R-:W-:Y:S01]  /*3f10*/  LOP3.LUT R9, R9, R2, RZ, 0x3c, !PT ;  /* 0x0000000209097212 */ /* 0x000fe200078e3cff */
[----:B------:R-:W-:Y:S06]  /*3f20*/  @P3 BRA `(.L_x_74) ;  /* 0xfffffffc002c3947 */ /* 0x000fec000383ffff */
[----:B------:R-:W-:Y:S01]  /*3f30*/  ULEA UR4, UR5, UR6, 0x3 ;  /* 0x0000000605047291 */ /* 0x000fe2000f8e18ff */
[----:B------:R-:W-:-:S08]  /*3f40*/  SHF.L.U32 R2, R12, 0x1f, RZ ;  /* 0x0000001f0c027819 */ /* 0x000fd000000006ff */
[----:B------:R-:W2:Y:S02]  /*3f50*/  SYNCS.PHASECHK.TRANS64 P0, [UR4+0x1f0], R2 ;  /* 0x0001f002ff0075a7 */ /* 0x000ea40008001004 */
[----:B--2---:R-:W-:Y:S05]  /*3f60*/  @P0 BRA `(.L_x_75) ;  /* 0x0000000000080947 */ /* 0x004fea0003800000 */
[----:B------:R-:W2:Y:S02]  /*3f70*/  SYNCS.PHASECHK.TRANS64.TRYWAIT P0, [UR4+0x1f0], R2 ;  /* 0x0001f002ff0075a7 */ /* 0x000ea40008001104 */
[----:B--2---:R-:W-:Y:S05]  /*3f80*/  @!P0 BRA `(.L_x_76) ;  /* 0x0000005000748947 */ /* 0x004fea0003800000 */
.L_x_75:
[----:B------:R-:W-:-:S04]  /*3f90*/  UIADD3 UR7, UPT, UPT, UR5, 0x1, URZ ;  /* 0x0000000105077890 */ /* 0x000fc8000fffe0ff */
[----:B------:R-:W-:-:S04]  /*3fa0*/  UISETP.NE.AND UP0, UPT, UR7, 0x2, UPT ;  /* 0x000000020700788c */ /* 0x000fc8000bf05270 */
[----:B------:R-:W-:Y:S02]  /*3fb0*/  USEL UR8, URZ, 0x1, UP0 ;  /* 0x00000001ff087887 */ /* 0x000fe40008000000 */
[----:B------:R-:W-:-:S04]  /*3fc0*/  USEL UR7, UR7, URZ, UP0 ;  /* 0x000000ff07077287 */ /* 0x000fc80008000000 */
[----:B------:R-:W-:Y:S01]  /*3fd0*/  ULEA UR7, UR7, UR6, 0x3 ;  /* 0x0000000607077291 */ /* 0x000fe2000f8e18ff */
[----:B--2---:R-:W-:-:S04]  /*3fe0*/  LOP3.LUT R2, R12, UR8, RZ, 0x3c, !PT ;  /* 0x000000080c027c12 */ /* 0x004fc8000f8e3cff */
[----:B------:R-:W-:-:S04]  /*3ff0*/  SHF.L.U32 R0, R2, 0x1f, RZ ;  /* 0x0000001f02007819 */ /* 0x000fc800000006ff */
[----:B------:R-:W2:Y:S02]  /*4000*/  SYNCS.PHASECHK.TRANS64 P0, [UR7+0x1f0], R0 ;  /* 0x0001f000ff0075a7 */ /* 0x000ea40008001007 */
[----:B-12---:R-:W-:Y:S05]  /*4010*/  @P0 EXIT ;  /* 0x000000000000094d */ /* 0x006fea0003800000 */
[----:B------:R-:W-:Y:S02]  /*4020*/  SHF.L.U32 R2, R2, 0x1f, RZ ;  /* 0x0000001f02027819 */ /* 0x000fe400000006ff */
[----:B------:R-:W-:-:S07]  /*4030*/  MOV R0, UR7 ;  /* 0x0000000700007c02 */ /* 0x000fce0008000f00 */
.L_x_77:
[----:B-1----:R1:W2:Y:S02]  /*4040*/  SYNCS.PHASECHK.TRANS64.TRYWAIT P0, [R0+URZ+0x1f0], R2 ;  /* 0x0001f002000075a7 */ /* 0x0022a400080011ff */
[----:B--2---:R-:W-:Y:S05]  /*4050*/  @!P0 NANOSLEEP.SYNCS 0x989680 ;  /* 0x009896800000895d */ /* 0x004fea0003900000 */
[----:B------:R-:W2:Y:S02]  /*4060*/  @!P0 SYNCS.PHASECHK.TRANS64 P0, [R0+URZ+0x1f0], R2 ;  /* 0x0001f002000085a7 */ /* 0x000ea400080010ff */
[----:B--2---:R-:W-:Y:S05]  /*4070*/  @P0 EXIT ;  /* 0x000000000000094d */ /* 0x004fea0003800000 */
[----:B------:R-:W-:Y:S05]  /*4080*/  BRA `(.L_x_77) ;  /* 0xfffffffc00ec7947 */ /* 0x000fea000383ffff */
.L_x_70:
[----:B------:R-:W-:Y:S05]  /*4090*/  BRA.U UP6, `(.L_x_78) ;  /* 0x0000000d069c7547 */ /* 0x000fea000b800000 */
[----:B------:R-:W-:Y:S01]  /*40a0*/  UMOV UR4, 0x40 ;  /* 0x0000004000047882 */ /* 0x000fe20000000000 */
[----:B------:R-:W-:Y:S01]  /*40b0*/  NOP ;  /* 0x0000000000007918 */ /* 0x000fe20000000000 */
[----:B------:R-:W-:Y:S01]  /*40c0*/  ULEA UR5, UR54, UR4, 0x18 ;  /* 0x0000000436057291 */ /* 0x000fe2000f8ec0ff */
[----:B------:R-:W-:Y:S02]  /*40d0*/  UMOV UR6, 0x400 ;  /* 0x0000040000067882 */ /* 0x000fe40000000000 */
[----:B------:R-:W-:-:S06]  /*40e0*/  ULEA UR6, UR54, UR6, 0x18 ;  /* 0x0000000636067291 */ /* 0x000fcc000f8ec0ff */
[----:B------:R-:W2:Y:S02]  /*40f0*/  LDS.U8 R0, [UR5+0x1c] ;  /* 0x00001c05ff007984 */ /* 0x000ea40008000000 */
[----:B--2---:R-:W-:-:S13]  /*4100*/  ISETP.NE.AND P0, PT, R0, RZ, PT ;  /* 0x000000ff0000720c */ /* 0x004fda0003f05270 */
[----:B------:R-:W-:Y:S05]  /*4110*/  @P0 BRA `(.L_x_79) ;  /* 0x0000000000580947 */ /* 0x000fea0003800000 */
[----:B------:R-:W-:-:S13]  /*4120*/  ELECT P0, URZ, PT ;  /* 0x0000000000ff782f */ /* 0x000fda0003800000 */
[----:B------:R-:W-:Y:S05]  /*4130*/  @!P0 BRA `(.L_x_80) ;  /* 0x0000000000608947 */ /* 0x000fea0003800000 */
[----:B------:R-:W-:Y:S01]  /*4140*/  UMOV UR4, 0x10 ;  /* 0x0000001000047882 */ /* 0x000fe20000000000 */
[----:B------:R-:W-:Y:S01]  /*4150*/  HFMA2 R0, -RZ, RZ, 0, 5.9604644775390625e-08 ;  /* 0x00000001ff007431 */ /* 0x000fe200000001ff */
[----:B------:R-:W-:-:S03]  /*4160*/  MOV R3, 0xffff ;  /* 0x0000ffff00037802 */ /* 0x000fc60000000f00 */
[----:B------:R-:W-:Y:S04]  /*4170*/  DEPBAR.LE SB2, 0x36 ;  /* 0x0000ad800000791a */ /* 0x000fe80000000000 */
[----:B------:R-:W2:Y:S02]  /*4180*/  UTCATOMSWS.FIND_AND_SET.ALIGN UP0, UR4, UR4 ;  /* 0x00000004000475e3 */ /* 0x000ea40008000800 */
[----:B--2---:R-:W-:Y:S01]  /*4190*/  MOV R4, UR4 ;  /* 0x0000000400047c02 */ /* 0x004fe20008000f00 */
[----:B------:R-:W-:Y:S06]  /*41a0*/  BRA.U UP0, `(.L_x_81) ;  /* 0x0000000100187547 */ /* 0x000fec000b800000 */
.L_x_82:
[----:B------:R-:W-:Y:S05]  /*41b0*/  NANOSLEEP 0x64 ;  /* 0x000000640000795d */ /* 0x000fea0003800000 */
[----:B------:R-:W-:-:S05]  /*41c0*/  UMOV UR4, 0x10 ;  /* 0x0000001000047882 */ /* 0x000fca0000000000 */
[----:B------:R-:W-:Y:S04]  /*41d0*/  DEPBAR.LE SB2, 0x36 ;  /* 0x0000ad800000791a */ /* 0x000fe80000000000 */
[----:B------:R-:W2:Y:S02]  /*41e0*/  UTCATOMSWS.FIND_AND_SET.ALIGN UP0, UR4, UR4 ;  /* 0x00000004000475e3 */ /* 0x000ea40008000800 */
[----:B--2---:R-:W-:Y:S01]  /*41f0*/  MOV R4, UR4 ;  /* 0x0000000400047c02 */ /* 0x004fe20008000f00 */
[----:B------:R-:W-:Y:S05]  /*4200*/  BRA.U !UP0, `(.L_x_82) ;  /* 0xfffffffd08e87547 */ /* 0x000fea000b83ffff */
.L_x_81:
[-C--:B------:R-:W-:Y:S02]  /*4210*/  SHF.L.U32 R3, R3, R4.reuse, RZ ;  /* 0x0000000403037219 */ /* 0x080fe400000006ff */
[----:B------:R-:W-:Y:S01]  /*4220*/  SHF.L.U32 R0, R0, R4, RZ ;  /* 0x0000000400007219 */ /* 0x000fe200000006ff */
[----:B------:R-:W-:Y:S02]  /*4230*/  IMAD.SHL.U32 R4, R4, 0x20, RZ ;  /* 0x0000002004047824 */ /* 0x000fe400078e00ff */
[----:B------:R2:W-:Y:S04]  /*4240*/  ATOMS.OR RZ, [UR5+0x14], R3 ;  /* 0x00001403ffff798c */ /* 0x0005e8000b000005 */
[----:B------:R2:W-:Y:S04]  /*4250*/  ATOMS.OR RZ, [UR5+0x18], R0 ;  /* 0x00001800ffff798c */ /* 0x0005e8000b000005 */
[----:B------:R2:W-:Y:S01]  /*4260*/  STS [UR6+0x290], R4 ;  /* 0x00029004ff007988 */ /* 0x0005e20008000806 */
[----:B------:R-:W-:Y:S05]  /*4270*/  BRA `(.L_x_80) ;  /* 0x0000000000107947 */ /* 0x000fea0003800000 */
.L_x_79:
[----:B------:R-:W-:Y:S02]  /*4280*/  MOV R0, 0xffffffff ;  /* 0xffffffff00007802 */ /* 0x000fe40000000f00 */
[----:B------:R-:W-:-:S03]  /*4290*/  MOV R4, 0x42c0 ;  /* 0x000042c000047802 */ /* 0x000fc60000000f00 */
[----:B------:R2:W-:Y:S04]  /*42a0*/  STS [UR6+0x290], R0 ;  /* 0x00029000ff007988 */ /* 0x0005e80008000806 */
[----:B-12--5:R-:W-:Y:S05]  /*42b0*/  CALL.REL.NOINC `($__internal_1_$__cuda_sm10x_tcgen05_guardrail_trap_phase_invalid_during_alloc) ;  /* 0x00000054004c7944 */ /* 0x026fea0003c00000 */
.L_x_80:
[----:B------:R-:W-:Y:S05]  /*42c0*/  WARPSYNC.ALL ;  /* 0x0000000000007948 */ /* 0x000fea0003800000 */
[----:B------:R-:W3:Y:S01]  /*42d0*/  S2UR UR4, SR_CgaCtaId ;  /* 0x00000000000479c3 */ /* 0x000ee20000008800 */
[----:B------:R-:W-:Y:S01]  /*42e0*/  UMOV UR17, 0x400 ;  /* 0x0000040000117882 */ /* 0x000fe20000000000 */
[----:B------:R-:W-:-:S06]  /*42f0*/  NOP ;  /* 0x0000000000007918 */ /* 0x000fcc0000000000 */
[----:B------:R-:W-:Y:S06]  /*4300*/  BAR.ARV 0x6, 0xa0 ;  /* 0x0182800000007b1d */ /* 0x000fec0000002000 */
[----:B------:R-:W4:Y:S01]  /*4310*/  LDCU UR5, c[0x0][0x38c] ;  /* 0x00007180ff0577ac */ /* 0x000f220008000800 */
[----:B------:R-:W-:Y:S01]  /*4320*/  LOP3.LUT R2, R2, 0xffff, RZ, 0xc0, !PT ;  /* 0x0000ffff02027812 */ /* 0x000fe200078ec0ff */
[----:B------:R-:W-:Y:S01]  /*4330*/  IMAD.MOV.U32 R11, RZ, RZ, 0x1 ;  /* 0x00000001ff0b7424 */ /* 0x000fe200078e00ff */
[----:B------:R-:W-:Y:S01]  /*4340*/  CS2R R8, SRZ ;  /* 0x0000000000087805 */ /* 0x000fe2000001ff00 */
[----:B------:R-:W1:Y:S01]  /*4350*/  LDCU UR8, c[0x0][0x38c] ;  /* 0x00007180ff0877ac */ /* 0x000e620008000800 */
[----:B------:R-:W-:Y:S01]  /*4360*/  R2UR UR19, R2 ;  /* 0x00000000021372ca */ /* 0x000fe200000e0000 */
[----:B------:R-:W-:Y:S01]  /*4370*/  IMAD.MOV.U32 R10, RZ, RZ, RZ ;  /* 0x000000ffff0a7224 */ /* 0x000fe200078e00ff */
[----:B------:R-:W-:Y:S01]  /*4380*/  UMOV UR22, URZ ;  /* 0x000000ff00167c82 */ /* 0x000fe20008000000 */
[----:B------:R-:W-:Y:S01]  /*4390*/  UMOV UR14, URZ ;  /* 0x000000ff000e7c82 */ /* 0x000fe20008000000 */
[----:B---3--:R-:W-:Y:S01]  /*43a0*/  ULEA UR17, UR4, UR17, 0x18 ;  /* 0x0000001104117291 */ /* 0x008fe2000f8ec0ff */
[----:B------:R-:W-:Y:S01]  /*43b0*/  UMOV UR26, 0x0 ;  /* 0x00000000001a7882 */ /* 0x000fe20000000000 */
[----:B------:R-:W-:-:S02]  /*43c0*/  UMOV UR27, 0x4100490 ;  /* 0x04100490001b7882 */ /* 0x000fc40000000000 */
[----:B------:R-:W-:Y:S02]  /*43d0*/  UIADD3 UR6, UPT, UPT, UR17, 0x3600, URZ ;  /* 0x0000360011067890 */ /* 0x000fe4000fffe0ff */
[----:B------:R-:W-:Y:S02]  /*43e0*/  UIADD3 UR7, UPT, UPT, UR17, 0x1d600, URZ ;  /* 0x0001d60011077890 */ /* 0x000fe4000fffe0ff */
[----:B----4-:R-:W-:Y:S01]  /*43f0*/  UIADD3 UR5, UPT, UPT, UR5, 0x1f, URZ ;  /* 0x0000001f05057890 */ /* 0x010fe2000fffe0ff */
[----:B--2---:R-:W2:Y:S01]  /*4400*/  LDS R0, [UR17+0x290] ;  /* 0x00029011ff007984 */ /* 0x004ea20008000800 */
[----:B------:R-:W-:Y:S02]  /*4410*/  USHF.R.U32.HI UR6, URZ, 0x4, UR6 ;  /* 0x00000004ff067899 */ /* 0x000fe40008011606 */
[----:B------:R-:W-:Y:S02]  /*4420*/  USHF.R.S32.HI UR4, URZ, 0x1f, UR5 ;  /* 0x0000001fff047899 */ /* 0x000fe40008011405 */
[----:B------:R-:W-:-:S02]  /*4430*/  ULOP3.LUT UR6, UR6, 0x3fff, URZ, 0xc0, !UPT ;  /* 0x00003fff06067892 */ /* 0x000fc4000f8ec0ff */
[----:B------:R-:W-:Y:S02]  /*4440*/  ULEA.HI UR4, UR4, UR5, URZ, 0x5 ;  /* 0x0000000504047291 */ /* 0x000fe4000f8f28ff */
[----:B------:R-:W-:Y:S02]  /*4450*/  USHF.R.U32.HI UR5, URZ, 0x4, UR7 ;  /* 0x00000004ff057899 */ /* 0x000fe40008011607 */
[----:B------:R-:W-:Y:S02]  /*4460*/  USHF.R.S32.HI UR28, URZ, 0x5, UR4 ;  /* 0x00000005ff1c7899 */ /* 0x000fe40008011404 */
[----:B------:R-:W-:Y:S02]  /*4470*/  ULOP3.LUT UR5, UR5, 0x3fff, URZ, 0xc0, !UPT ;  /* 0x00003fff05057892 */ /* 0x000fe4000f8ec0ff */
[----:B------:R-:W-:Y:S02]  /*4480*/  UISETP.LT.AND UP0, UPT, UR28, 0x1, UPT ;  /* 0x000000011c00788c */ /* 0x000fe4000bf01270 */
[----:B------:R-:W-:-:S02]  /*4490*/  ULOP3.LUT UR20, UR6, 0x10000, URZ, 0xfc, !UPT ;  /* 0x0001000006147892 */ /* 0x000fc4000f8efcff */
[----:B------:R-:W-:Y:S02]  /*44a0*/  USEL UR29, UR28, 0x1, !UP0 ;  /* 0x000000011c1d7887 */ /* 0x000fe4000c000000 */
[----:B------:R-:W-:Y:S02]  /*44b0*/  ULOP3.LUT UR21, UR5, 0x10000, URZ, 0xfc, !UPT ;  /* 0x0001000005157892 */ /* 0x000fe4000f8efcff */
[----:B------:R-:W-:Y:S02]  /*44c0*/  UIADD3 UR29, UPT, UPT, -UR29, URZ, URZ ;  /* 0x000000ff1d1d7290 */ /* 0x000fe4000fffe1ff */
[----:B-1----:R-:W-:Y:S01]  /*44d0*/  UISETP.GE.AND UP4, UPT, UR8, 0x1, UPT ;  /* 0x000000010800788c */ /* 0x002fe2000bf86270 */
[----:B------:R-:W-:Y:S01]  /*44e0*/  UMOV UR24, 0x0 ;  /* 0x0000000000187882 */ /* 0x000fe20000000000 */
[----:B------:R-:W-:Y:S01]  /*44f0*/  UMOV UR25, 0x4100490 ;  /* 0x0410049000197882 */ /* 0x000fe20000000000 */
[----:B--2---:R-:W-:-:S15]  /*4500*/  R2UR UR30, R0 ;  /* 0x00000000001e72ca */ /* 0x004fde00000e0000 */
.L_x_89:
[----:B------:R-:W-:Y:S02]  /*4510*/  LEA R0, R10, UR17, 0x3 ;  /* 0x000000110a007c11 */ /* 0x000fe4000f8e18ff */
[----:B------:R-:W-:Y:S02]  /*4520*/  SHF.L.U32 R2, R9, 0x1f, RZ ;  /* 0x0000001f09027819 */ /* 0x000fe400000006ff */
[----:B------:R-:W-:Y:S01]  /*4530*/  PLOP3.LUT P0, PT, PT, PT, UP4, 0x80, 0x8 ;  /* 0x000000000008781c */ /* 0x000fe20003f0f048 */
[----:B------:R-:W-:Y:S01]  /*4540*/  VIADD R3, R0, 0x1f0 ;  /* 0x000001f000037836 */ /* 0x000fe20000000000 */
[----:B-1----:R-:W1:Y:S02]  /*4550*/  SYNCS.PHASECHK.TRANS64.TRYWAIT P1, [R0+URZ+0x1e0], R2 ;  /* 0x0001e002000075a7 */ /* 0x002e6400080211ff */
[----:B-1-3--:R-:W-:Y:S09]  /*4560*/  @!P1 BRA `(.L_x_83) ;  /* 0x0000004c00149947 */ /* 0x00aff20003800000 */
.L_x_204:
[----:B------:R-:W-:Y:S01]  /*4570*/  LEA R4, R10, UR17, 0x4 ;  /* 0x000000110a047c11 */ /* 0x000fe2000f8e20ff */
[----:B------:R-:W-:Y:S01]  /*4580*/  @UP4 ULEA UR4, UR14, UR17, 0x3 ;  /* 0x000000110e044291 */ /* 0x000fe2000f8e18ff */
[----:B------:R-:W-:Y:S01]  /*4590*/  PLOP3.LUT P2, PT, PT, PT, PT, 0x80, 0x8 ;  /* 0x000000000008781c */ /* 0x000fe20003f4f070 */
[----:B------:R-:W-:Y:S01]  /*45a0*/  ULEA UR23, UR22, UR17, 0x3 ;  /* 0x0000001116177291 */ /* 0x000fe2000f8e18ff */
[----:B------:R-:W-:Y:S02]  /*45b0*/  PRMT R3, RZ, 0x654, R3 ;  /* 0x00000654ff037816 */ /* 0x000fe40000000003 */
[----:B------:R-:W2:Y:S01]  /*45c0*/  LDS.128 R4, [R4+0x270] ;  /* 0x0002700004047984 */ /* 0x000ea20000000c00 */
[----:B-1----:R-:W-:Y:S02]  /*45d0*/  @P0 SHF.L.U32 R2, R8, 0x1f, RZ ;  /* 0x0000001f08020819 */ /* 0x002fe400000006ff */
[----:B------:R-:W-:Y:S01]  /*45e0*/  SHF.L.U32 R0, R11, 0x1f, RZ ;  /* 0x0000001f0b007819 */ /* 0x000fe200000006ff */
[----:B------:R-:W-:Y:S01]  /*45f0*/  @!PT LDS RZ, [RZ] ;  /* 0x00000000fffff984 */ /* 0x000fe20000000800 */
[----:B------:R-:W-:Y:S01]  /*4600*/  @!PT LDS RZ, [RZ] ;  /* 0x00000000fffff984 */ /* 0x000fe20000000800 */
[----:B------:R-:W-:Y:S01]  /*4610*/  @!PT LDS RZ, [RZ] ;  /* 0x00000000fffff984 */ /* 0x000fe20000000800 */
[----:B------:R-:W-:Y:S01]  /*4620*/  @!PT LDS RZ, [RZ] ;  /* 0x00000000fffff984 */ /* 0x000fe20000000800 */
[----:B------:R1:W-:Y:S06]  /*4630*/  MEMBAR.ALL.CTA ;  /* 0x0000000000007992 */ /* 0x0003ec0000008000 */
[----:B-1----:R-:W1:Y:S02]  /*4640*/  FENCE.VIEW.ASYNC.S ;  /* 0x00000000000073c6 */ /* 0x002e640000000000 */
[----:B-1----:R1:W-:Y:S01]  /*4650*/  SYNCS.ARRIVE.TRANS64.RED.A1T0 RZ, [R3+URZ], RZ ;  /* 0x000000ff03ff79a7 */ /* 0x0023e200081004ff */
[----:B------:R1:W3:Y:S01]  /*4660*/  @P0 SYNCS.PHASECHK.TRANS64.TRYWAIT P2, [UR4], R2 ;  /* 0x00000002ff0005a7 */ /* 0x0002e20008041104 */
[----:B------:R-:W-:Y:S01]  /*4670*/  ULEA.HI UR4, UR22, UR22, URZ, 0x1 ;  /* 0x0000001616047291 */ /* 0x000fe2000f8f08ff */
[----:B--2---:R-:W-:-:S03]  /*4680*/  LOP3.LUT P1, RZ, R6, 0x1, RZ, 0xc0, !PT ;  /* 0x0000000106ff7812 */ /* 0x004fc6000782c0ff */
[----:B------:R-:W-:Y:S02]  /*4690*/  USHF.L.U32 UR18, UR4, 0x5, URZ ;  /* 0x0000000504127899 */ /* 0x000fe400080006ff */
[----:B------:R-:W-:Y:S02]  /*46a0*/  ULOP3.LUT UR4, UR4, 0xffe, URZ, 0xc0, !UPT ;  /* 0x00000ffe04047892 */ /* 0x000fe4000f8ec0ff */
[----:B------:R-:W-:Y:S02]  /*46b0*/  ULOP3.LUT UR18, UR18, 0xffffffc0, URZ, 0xc0, !UPT ;  /* 0xffffffc012127892 */ /* 0x000fe4000f8ec0ff */
[----:B------:R-:W-:Y:S02]  /*46c0*/  UIADD3 UR4, UPT, UPT, -UR4, UR22, URZ ;  /* 0x0000001604047290 */ /* 0x000fe4000fffe1ff */
[----:B------:R-:W-:Y:S01]  /*46d0*/  UIADD3 UR18, UPT, UPT, UR30, UR18, URZ ;  /* 0x000000121e127290 */ /* 0x000fe2000fffe0ff */
[----:B------:R-:W2:Y:S03]  /*46e0*/  SYNCS.PHASECHK.TRANS64.TRYWAIT P0, [UR23+0x220], R0 ;  /* 0x00022000ff0075a7 */ /* 0x000ea60008001117 */
[----:B------:R-:W-:Y:S01]  /*46f0*/  ULEA UR18, UR4, UR18, 0x14 ;  /* 0x0000001204127291 */ /* 0x000fe2000f8ea0ff */
[----:B-123--:R-:W-:Y:S11]  /*4700*/  @!P0 BRA `(.L_x_84) ;  /* 0x0000004800c08947 */ /* 0x00eff60003800000 */
.L_x_206:
[----:B------:R-:W-:Y:S01]  /*4710*/  IADD3 R10, PT, PT, R10, 0x1, RZ ;  /* 0x000000010a0a7810 */ /* 0x000fe20007ffe0ff */
[----:B------:R-:W-:Y:S06]  /*4720*/  BRA.U !UP4, `(.L_x_85) ;  /* 0x000000010c987547 */ /* 0x000fec000b800000 */
[----:B------:R-:W-:Y:S01]  /*4730*/  UPLOP3.LUT UP2, UPT, UPT, UPT, UPT, 0x40, 0x4 ;  /* 0x000000000004789c */ /* 0x000fe20003f4e870 */
[----:B------:R-:W-:Y:S01]  /*4740*/  UMOV UR16, UR29 ;  /* 0x0000001d00107c82 */ /* 0x000fe20008000000 */
[----:B------:R-:W-:Y:S01]  /*4750*/  UMOV UR15, UR28 ;  /* 0x0000001c000f7c82 */ /* 0x000fe20008000000 */
[----:B------:R-:W-:-:S08]  /*4760*/  UMOV UR6, UR14 ;  /* 0x0000000e00067c82 */ /* 0x000fd00008000000 */
.L_x_88:
[----:B------:R-:W-:Y:S02]  /*4770*/  UIADD3 UR16, UPT, UPT, UR16, 0x1, URZ ;  /* 0x0000000110107890 */ /* 0x000fe4000fffe0ff */
[----:B--2---:R-:W-:Y:S02]  /*4780*/  ULEA UR5, UR6, UR17, 0x3 ;  /* 0x0000001106057291 */ /* 0x004fe4000f8e18ff */
[----:B------:R-:W-:Y:S01]  /*4790*/  UISETP.NE.AND UP3, UPT, UR16, URZ, UPT ;  /* 0x000000ff1000728c */ /* 0x000fe2000bf65270 */
[----:B---3--:R-:W-:Y:S10]  /*47a0*/  @P2 BRA `(.L_x_86) ;  /* 0x00000000000c2947 */ /* 0x008ff40003800000 */
[----:B-1----:R-:W-:Y:S04]  /*47b0*/  SHF.L.U32 R2, R8, 0x1f, RZ ;  /* 0x0000001f08027819 */ /* 0x002fe800000006ff */
[----:B------:R-:W1:Y:S02]  /*47c0*/  SYNCS.PHASECHK.TRANS64.TRYWAIT P0, [UR5], R2 ;  /* 0x00000002ff0075a7 */ /* 0x000e640008001105 */
[----:B-1----:R-:W-:Y:S05]  /*47d0*/  @!P0 BRA `(.L_x_87) ;  /* 0x0000004800a48947 */ /* 0x002fea0003800000 */
.L_x_86:
[----:B------:R-:W-:Y:S01]  /*47e0*/  UISETP.NE.AND UP0, UPT, UR15, 0x1, UPT ;  /* 0x000000010f00788c */ /* 0x000fe2000bf05270 */
[----:B------:R-:W-:Y:S01]  /*47f0*/  PLOP3.LUT P2, PT, PT, PT, PT, 0x80, 0x8 ;  /* 0x000000000008781c */ /* 0x000fe20003f4f070 */
[----:B------:R-:W-:Y:S02]  /*4800*/  UIADD3 UR4, UPT, UPT, UR6, 0x1, URZ ;  /* 0x0000000106047890 */ /* 0x000fe4000fffe0ff */
[----:B------:R-:W-:Y:S02]  /*4810*/  ULEA UR12, UR6, UR21, 0x8 ;  /* 0x00000015060c7291 */ /* 0x000fe4000f8e40ff */
[----:B------:R-:W-:Y:S01]  /*4820*/  UISETP.NE.AND UP1, UPT, UR4, 0x1a, UPT ;  /* 0x0000001a0400788c */ /* 0x000fe2000bf25270 */
[----:B------:R-:W-:Y:S01]  /*4830*/  PLOP3.LUT P0, PT, PT, PT, UP0, 0x80, 0x8 ;  /* 0x000000000008781c */ /* 0x000fe20003f0f008 */
[----:B------:R-:W-:Y:S02]  /*4840*/  UIADD3 UR10, UPT, UPT, UR12, 0x2, URZ ;  /* 0x000000020c0a7890 */ /* 0x000fe4000fffe0ff */
[----:B------:R-:W-:Y:S02]  /*4850*/  USEL UR7, URZ, 0x1, UP1 ;  /* 0x00000001ff077887 */ /* 0x000fe40008800000 */
[----:B------:R-:W-:Y:S02]  /*4860*/  USEL UR14, UR4, URZ, UP1 ;  /* 0x000000ff040e7287 */ /* 0x000fe40008800000 */
[----:B------:R-:W-:Y:S02]  /*4870*/  UIADD3 UR15, UPT, UPT, UR15, -0x1, URZ ;  /* 0xffffffff0f0f7890 */ /* 0x000fe4000fffe0ff */
[----:B------:R-:W-:Y:S01]  /*4880*/  @UP0 ULEA UR4, UR14, UR17, 0x3 ;  /* 0x000000110e040291 */ /* 0x000fe2000f8e18ff */
[----:B------:R-:W-:Y:S01]  /*4890*/  LOP3.LUT R8, R8, UR7, RZ, 0x3c, !PT ;  /* 0x0000000708087c12 */ /* 0x000fe2000f8e3cff */
[----:B------:R-:W-:Y:S01]  /*48a0*/  UIADD3 UR7, UPT, UPT, UR5, 0xd0, URZ ;  /* 0x000000d005077890 */ /* 0x000fe2000fffe0ff */
[----:B------:R-:W-:Y:S02]  /*48b0*/  UMOV UR13, 0x80004020 ;  /* 0x80004020000d7882 */ /* 0x000fe40000000000 */
[----:B-1----:R-:W-:Y:S01]  /*48c0*/  @P0 SHF.L.U32 R0, R8, 0x1f, RZ ;  /* 0x0000001f08000819 */ /* 0x002fe200000006ff */
[----:B------:R-:W-:Y:S01]  /*48d0*/  UMOV UR5, 0x80004020 ;  /* 0x8000402000057882 */ /* 0x000fe20000000000 */
[----:B------:R-:W-:Y:S01]  /*48e0*/  UMOV UR11, 0x80004020 ;  /* 0x80004020000b7882 */ /* 0x000fe20000000000 */
[----:B------:R-:W-:Y:S01]  /*48f0*/  UMOV UR9, 0x80004020 ;  /* 0x8000402000097882 */ /* 0x000fe20000000000 */
[----:B------:R2:W3:Y:S01]  /*4900*/  @P0 SYNCS.PHASECHK.TRANS64.TRYWAIT P2, [UR4], R0 ;  /* 0x00000000ff0005a7 */ /* 0x0004e20008041104 */
[----:B------:R-:W-:Y:S03]  /*4910*/  ULEA UR4, UR6, UR20, 0x8 ;  /* 0x0000001406047291 */ /* 0x000fe6000f8e40ff */
[----:B------:R-:W-:Y:S01]  /*4920*/  UMOV UR6, UR14 ;  /* 0x0000000e00067c82 */ /* 0x000fe20008000000 */
[----:B------:R-:W-:Y:S05]  /*4930*/  UIADD3 UR8, UPT, UPT, UR4, 0x2, URZ ;  /* 0x0000000204087890 */ /* 0x000fea000fffe0ff */
[----:B------:R2:W-:Y:S01]  /*4940*/  UTCHMMA gdesc[UR4], gdesc[UR12], tmem[UR18], tmem[UR26], idesc[UR27], UP2 ;  /* 0x00ff1a0c040075ea */ /* 0x0005e20009000012 */
[----:B------:R-:W-:Y:S03]  /*4950*/  UPLOP3.LUT UP2, UPT, UPT, UPT, UPT, 0x80, 0x8 ;  /* 0x000000000008789c */ /* 0x000fe60003f4f070 */
[----:B------:R2:W-:Y:S01]  /*4960*/  UTCHMMA gdesc[UR8], gdesc[UR10], tmem[UR18], tmem[UR24], idesc[UR25], UPT ;  /* 0x00ff180a080075ea */ /* 0x0005e2000b800012 */
[----:B------:R2:W-:Y:S01]  /*4970*/  UTCBAR.MULTICAST [UR7], URZ, UR19 ;  /* 0x000000ff070073e9 */ /* 0x0005e20008000813 */
[----:B------:R-:W-:Y:S06]  /*4980*/  BRA.U UP3, `(.L_x_88) ;  /* 0xfffffffd03787547 */ /* 0x000fec000b83ffff */
.L_x_85:
[----:B--2---:R-:W-:Y:S01]  /*4990*/  UIADD3 UR4, UPT, UPT, UR22, 0x1, URZ ;  /* 0x0000000116047890 */ /* 0x004fe2000fffe0ff */
[C---:B------:R-:W-:Y:S01]  /*49a0*/  ISETP.NE.AND P0, PT, R10.reuse, 0x2, PT ;  /* 0x000000020a00780c */ /* 0x040fe20003f05270 */
[----:B------:R-:W-:Y:S02]  /*49b0*/  UIADD3 UR5, UPT, UPT, UR23, 0x200, URZ ;  /* 0x0000020017057890 */ /* 0x000fe4000fffe0ff */
[----:B------:R-:W-:Y:S01]  /*49c0*/  UISETP.NE.AND UP0, UPT, UR4, 0x4, UPT ;  /* 0x000000040400788c */ /* 0x000fe2000bf05270 */
[----:B-1----:R-:W-:Y:S02]  /*49d0*/  SEL R0, RZ, 0x1, P0 ;  /* 0x00000001ff007807 */ /* 0x002fe40000000000 */
[----:B------:R-:W-:Y:S01]  /*49e0*/  SEL R10, R10, RZ, P0 ;  /* 0x000000ff0a0a7207 */ /* 0x000fe20000000000 */
[----:B------:R-:W-:Y:S01]  /*49f0*/  USEL UR6, URZ, 0x1, UP0 ;  /* 0x00000001ff067887 */ /* 0x000fe20008000000 */
[----:B------:R-:W-:Y:S01]  /*4a00*/  LOP3.LUT R9, R9, R0, RZ, 0x3c, !PT ;  /* 0x0000000009097212 */ /* 0x000fe200078e3cff */
[----:B------:R-:W-:Y:S01]  /*4a10*/  USEL UR22, UR4, URZ, UP0 ;  /* 0x000000ff04167287 */ /* 0x000fe20008000000 */
[----:B------:R1:W-:Y:S03]  /*4a20*/  UTCBAR [UR5], URZ ;  /* 0x000000ff050073e9 */ /* 0x0003e600080000ff */
[----:B------:R-:W-:Y:S01]  /*4a30*/  LOP3.LUT R11, R11, UR6, RZ, 0x3c, !PT ;  /* 0x000000060b0b7c12 */ /* 0x000fe2000f8e3cff */
[----:B------:R-:W-:Y:S07]  /*4a40*/  @P1 BRA `(.L_x_89) ;  /* 0xfffffff800b01947 */ /* 0x000fee000383ffff */
[----:B------:R-:W2:Y:S01]  /*4a50*/  S2UR UR8, SR_CgaCtaId ;  /* 0x00000000000879c3 */ /* 0x000ea20000008800 */
[----:B------:R-:W-:Y:S01]  /*4a60*/  ELECT P0, URZ, PT ;  /* 0x0000000000ff782f */ /* 0x000fe20003800000 */
[----:B------:R-:W-:Y:S01]  /*4a70*/  IMAD.MOV.U32 R0, RZ, RZ, 0x1 ;  /* 0x00000001ff007424 */ /* 0x000fe200078e00ff */
[----:B------:R-:W-:Y:S01]  /*4a80*/  UIADD3 UR17, UPT, UPT, UR17, 0x220, URZ ;  /* 0x0000022011117890 */ /* 0x000fe2000fffe0ff */
[----:B------:R-:W-:Y:S01]  /*4a90*/  SHF.L.U32 R2, R11, 0x1f, RZ ;  /* 0x0000001f0b027819 */ /* 0x000fe200000006ff */
[----:B------:R-:W-:-:S03]  /*4aa0*/  UMOV UR4, 0x40 ;  /* 0x0000004000047882 */ /* 0x000fc60000000000 */
[----:B------:R-:W-:Y:S01]  /*4ab0*/  UVIRTCOUNT.DEALLOC.SMPOOL 0x80 ;  /* 0x000000800000784c */ /* 0x000fe20000000000 */
[----:B--2---:R-:W-:Y:S02]  /*4ac0*/  ULEA UR8, UR8, UR4, 0x18 ;  /* 0x0000000408087291 */ /* 0x004fe4000f8ec0ff */
[----:B------:R-:W-:-:S07]  /*4ad0*/  ULEA UR4, UR22, UR17, 0x3 ;  /* 0x0000001116047291 */ /* 0x000fce000f8e18ff */
[----:B------:R2:W-:Y:S02]  /*4ae0*/  @P0 STS.U8 [UR8+0x1c], R0 ;  /* 0x00001c00ff000988 */ /* 0x0005e40008000008 */
[----:B------:R-:W4:Y:S02]  /*4af0*/  SYNCS.PHASECHK.TRANS64.TRYWAIT P0, [UR4], R2 ;  /* 0x00000002ff0075a7 */ /* 0x000f240008001104 */
[----:B--2-4-:R-:W-:Y:S05]  /*4b00*/  @!P0 BRA `(.L_x_90) ;  /* 0x0000004400f08947 */ /* 0x014fea0003800000 */
.L_x_209:
[----:B------:R-:W-:-:S04]  /*4b10*/  UIADD3 UR4, UPT, UPT, UR22, 0x1, URZ ;  /* 0x0000000116047890 */ /* 0x000fc8000fffe0ff */
[----:B------:R-:W-:-:S04]  /*4b20*/  UISETP.NE.AND UP0, UPT, UR4, 0x4, UPT ;  /* 0x000000040400788c */ /* 0x000fc8000bf05270 */
[----:B------:R-:W-:Y:S02]  /*4b30*/  USEL UR6, URZ, 0x1, UP0 ;  /* 0x00000001ff067887 */ /* 0x000fe40008000000 */
[----:B------:R-:W-:-:S04]  /*4b40*/  USEL UR4, UR4, URZ, UP0 ;  /* 0x000000ff04047287 */ /* 0x000fc80008000000 */
[----:B-1----:R-:W-:Y:S01]  /*4b50*/  ULEA UR5, UR4, UR17, 0x3 ;  /* 0x0000001104057291 */ /* 0x002fe2000f8e18ff */
[----:B--2---:R-:W-:-:S04]  /*4b60*/  LOP3.LUT R2, R11, UR6, RZ, 0x3c, !PT ;  /* 0x000000060b027c12 */ /* 0x004fc8000f8e3cff */
[----:B------:R-:W-:-:S04]  /*4b70*/  SHF.L.U32 R3, R2, 0x1f, RZ ;  /* 0x0000001f02037819 */ /* 0x000fc800000006ff */
[----:B------:R-:W1:Y:S02]  /*4b80*/  SYNCS.PHASECHK.TRANS64.TRYWAIT P0, [UR5], R3 ;  /* 0x00000003ff0075a7 */ /* 0x000e640008001105 */
[----:B-1----:R-:W-:Y:S05]  /*4b90*/  @!P0 BRA `(.L_x_91) ;  /* 0x0000004400e48947 */ /* 0x002fea0003800000 */
.L_x_211:
        /* <DEDUP_REMOVED lines=9> */
.L_x_213:
[----:B------:R-:W-:-:S04]  /*4c30*/  UIADD3 UR4, UPT, UPT, UR4, 0x1, URZ ;  /* 0x0000000104047890 */ /* 0x000fc8000fffe0ff */
[----:B------:R-:W-:-:S04]  /*4c40*/  UISETP.NE.AND UP0, UPT, UR4, 0x4, UPT ;  /* 0x000000040400788c */ /* 0x000fc8000bf05270 */
[----:B------:R-:W-:Y:S02]  /*4c50*/  USEL UR5, URZ, 0x1, UP0 ;  /* 0x00000001ff057887 */ /* 0x000fe40008000000 */
[----:B------:R-:W-:-:S04]  /*4c60*/  USEL UR4, UR4, URZ, UP0 ;  /* 0x000000ff04047287 */ /* 0x000fc80008000000 */
[----:B------:R-:W-:Y:S01]  /*4c70*/  ULEA UR4, UR4, UR17, 0x3 ;  /* 0x0000001104047291 */ /* 0x000fe2000f8e18ff */
[----:B------:R-:W-:-:S04]  /*4c80*/  LOP3.LUT R2, R2, UR5, RZ, 0x3c, !PT ;  /* 0x0000000502027c12 */ /* 0x000fc8000f8e3cff */
[----:B------:R-:W-:-:S04]  /*4c90*/  SHF.L.U32 R2, R2, 0x1f, RZ ;  /* 0x0000001f02027819 */ /* 0x000fc800000006ff */
[----:B------:R-:W2:Y:S02]  /*4ca0*/  SYNCS.PHASECHK.TRANS64.TRYWAIT P0, [UR4], R2 ;  /* 0x00000002ff0075a7 */ /* 0x000ea40008001104 */
[----:B--2---:R-:W-:Y:S05]  /*4cb0*/  @!P0 BRA `(.L_x_93) ;  /* 0x0000004400cc8947 */ /* 0x004fea0003800000 */
.L_x_215:
[----:B------:R-:W-:Y:S01]  /*4cc0*/  NOP ;  /* 0x0000000000007918 */ /* 0x000fe20000000000 */
[----:B-1----:R-:W1:Y:S01]  /*4cd0*/  LDS R0, [UR8+0x14] ;  /* 0x00001408ff007984 */ /* 0x002e620008000800 */
[----:B------:R-:W-:Y:S01]  /*4ce0*/  ULOP3.LUT UR4, UR30, 0xffff, URZ, 0xc0, !UPT ;  /* 0x0000ffff1e047892 */ /* 0x000fe2000f8ec0ff */
[----:B------:R-:W-:Y:S01]  /*4cf0*/  UMOV UR5, 0xffff ;  /* 0x0000ffff00057882 */ /* 0x000fe20000000000 */
[----:B------:R-:W-:Y:S02]  /*4d00*/  UMOV UR6, 0x1 ;  /* 0x0000000100067882 */ /* 0x000fe40000000000 */
[----:B------:R-:W-:-:S04]  /*4d10*/  USHF.R.U32.HI UR4, URZ, 0x5, UR4 ;  /* 0x00000005ff047899 */ /* 0x000fc80008011604 */
[----:B------:R-:W-:Y:S02]  /*4d20*/  USHF.L.U32 UR5, UR5, UR4, URZ ;  /* 0x0000000405057299 */ /* 0x000fe400080006ff */
[----:B------:R-:W-:-:S04]  /*4d30*/  USHF.L.U32 UR4, UR6, UR4, URZ ;  /* 0x0000000406047299 */ /* 0x000fc800080006ff */
[----:B-1----:R-:W-:-:S04]  /*4d40*/  LOP3.LUT R0, R0, UR5, RZ, 0xc0, !PT ;  /* 0x0000000500007c12 */ /* 0x002fc8000f8ec0ff */
[----:B------:R-:W-:-:S13]  /*4d50*/  ISETP.NE.AND P0, PT, R0, UR5, PT ;  /* 0x0000000500007c0c */ /* 0x000fda000bf05270 */
[----:B------:R-:W-:Y:S05]  /*4d60*/  @P0 BRA `(.L_x_94) ;  /* 0x0000000000580947 */ /* 0x000fea0003800000 */
[----:B------:R-:W1:Y:S02]  /*4d70*/  LDS R0, [UR8+0x18] ;  /* 0x00001808ff007984 */ /* 0x000e640008000800 */
[----:B-1----:R-:W-:-:S04]  /*4d80*/  LOP3.LUT R0, R0, UR4, RZ, 0xc0, !PT ;  /* 0x0000000400007c12 */ /* 0x002fc8000f8ec0ff */
[----:B------:R-:W-:-:S13]  /*4d90*/  ISETP.NE.AND P0, PT, R0, UR4, PT ;  /* 0x0000000400007c0c */ /* 0x000fda000bf05270 */
[----:B------:R-:W-:Y:S05]  /*4da0*/  @P0 BRA `(.L_x_95) ;  /* 0x00000000003c0947 */ /* 0x000fea0003800000 */
[----:B------:R-:W1:Y:S01]  /*4db0*/  S2R R2, SR_LANEID ;  /* 0x0000000000027919 */ /* 0x000e620000000000 */
[----:B------:R-:W-:-:S06]  /*4dc0*/  ULOP3.LUT UR5, URZ, UR5, URZ, 0x33, !UPT ;  /* 0x00000005ff057292 */ /* 0x000fcc000f8e33ff */
[----:B------:R-:W-:-:S04]  /*4dd0*/  IMAD.U32 R0, RZ, RZ, UR5 ;  /* 0x00000005ff007e24 */ /* 0x000fc8000f8e00ff */
[----:B------:R2:W4:Y:S02]  /*4de0*/  REDUX UR7, R0 ;  /* 0x00000000000773c4 */ /* 0x0005240000000000 */
[----:B------:R1:W-:Y:S01]  /*4df0*/  UTCATOMSWS.AND URZ, UR5 ;  /* 0x0000000500ff79e3 */ /* 0x0003e20008000000 */
[----:B--2---:R-:W-:Y:S01]  /*4e00*/  LOP3.LUT R0, RZ, UR4, RZ, 0x33, !PT ;  /* 0x00000004ff007c12 */ /* 0x004fe2000f8e33ff */
[----:B------:R-:W-:Y:S02]  /*4e10*/  VOTEU.ANY UR4, UPT, PT ;  /* 0x0000000000047886 */ /* 0x000fe400038e0100 */
[----:B------:R-:W-:Y:S02]  /*4e20*/  UFLO.U32 UR4, UR4 ;  /* 0x00000004000472bd */ /* 0x000fe400080e0000 */
[----:B------:R-:W2:Y:S04]  /*4e30*/  REDUX UR6, R0 ;  /* 0x00000000000673c4 */ /* 0x000ea80000000000 */
[----:B-1----:R-:W-:-:S02]  /*4e40*/  ISETP.EQ.U32.AND P0, PT, R2, UR4, PT ;  /* 0x0000000402007c0c */ /* 0x002fc4000bf02070 */
[----:B----4-:R-:W-:-:S11]  /*4e50*/  MOV R2, UR7 ;  /* 0x0000000700027c02 */ /* 0x010fd60008000f00 */
[----:B------:R1:W-:Y:S01]  /*4e60*/  @P0 ATOMS.AND RZ, [UR8+0x14], R2 ;  /* 0x00001402ffff098c */ /* 0x0003e2000a800008 */
[----:B--2---:R-:W-:-:S05]  /*4e70*/  IMAD.U32 R0, RZ, RZ, UR6 ;  /* 0x00000006ff007e24 */ /* 0x004fca000f8e00ff */
[----:B------:R1:W-:Y:S01]  /*4e80*/  @P0 ATOMS.AND RZ, [UR8+0x18], R0 ;  /* 0x00001800ffff098c */ /* 0x0003e2000a800008 */
[----:B------:R-:W-:Y:S05]  /*4e90*/  BRA `(.L_x_96) ;  /* 0x0000000000147947 */ /* 0x000fea0003800000 */
.L_x_95:
[----:B------:R-:W-:Y:S02]  /*4ea0*/  MOV R2, 0x4ec0 ;  /* 0x00004ec000027802 */ /* 0x000fe40000000f00 */
[----:B---3-5:R-:W-:Y:S05]  /*4eb0*/  CALL.REL.NOINC `($__internal_0_$__cuda_sm10x_tcgen05_guardrail_trap_col_being_dealloced_not_returned_by_alloc) ;  /* 0x0000004800407944 */ /* 0x028fea0003c00000 */
[----:B------:R-:W-:Y:S05]  /*4ec0*/  BRA `(.L_x_96) ;  /* 0x0000000000087947 */ /* 0x000fea0003800000 */
.L_x_94:
[----:B------:R-:W-:Y:S02]  /*4ed0*/  MOV R2, 0x4ef0 ;  /* 0x00004ef000027802 */ /* 0x000fe40000000f00 */
[----:B---3-5:R-:W-:Y:S05]  /*4ee0*/  CALL.REL.NOINC `($__internal_2_$__cuda_sm10x_tcgen05_guardrail_trap_unallocated_columns_being_dealloced) ;  /* 0x00000048004c7944 */ /* 0x028fea0003c00000 */
.L_x_96:
[----:B------:R-:W-:Y:S01]  /*4ef0*/  NOP ;  /* 0x0000000000007918 */ /* 0x000fe20000000000 */
[----:B------:R-:W-:Y:S05]  /*4f00*/  EXIT ;  /* 0x000000000000794d */ /* 0x000fea0003800000 */
.L_x_78:
[----:B------:R-:W-:-:S09]  /*4f10*/  UISETP.NE.OR UP0, UPT, UR20, 0x3, !UP5 ;  /* 0x000000031400788c */ /* 0x000fd2000ef05670 */
[----:B------:R-:W-:Y:S05]  /*4f20*/  BRA.U UP0, `(.L_x_97) ;  /* 0x0000000d00f07547 */ /* 0x000fea000b800000 */
[----:B------:R-:W2:Y:S01]  /*4f30*/  LDCU UR27, c[0x0][0x370] ;  /* 0x00006e00ff1b77ac */ /* 0x000ea20008000800 */
[----:B------:R-:W3:Y:S01]  /*4f40*/  LDC.64 R16, c[0x0][0x348] ;  /* 0x0000d200ff107b82 */ /* 0x000ee20000000a00 */
[----:B------:R-:W-:Y:S02]  /*4f50*/  HFMA2 R13, -RZ, RZ, 0, 0 ;  /* 0x00000000ff0d7431 */ /* 0x000fe400000001ff */
[----:B------:R-:W-:Y:S01]  /*4f60*/  IMAD.MOV.U32 R15, RZ, RZ, 0x1 ;  /* 0x00000001ff0f7424 */ /* 0x000fe200078e00ff */
[----:B------:R-:W2:Y:S01]  /*4f70*/  LDCU.128 UR44, c[0x0][0xb10] ;  /* 0x00016200ff2c77ac */ /* 0x000ea20008000c00 */
[----:B------:R-:W-:Y:S01]  /*4f80*/  IMAD.MOV.U32 R14, RZ, RZ, RZ ;  /* 0x000000ffff0e7224 */ /* 0x000fe200078e00ff */
[----:B------:R-:W-:Y:S01]  /*4f90*/  MOV R7, 0x1000 ;  /* 0x0000100000077802 */ /* 0x000fe20000000f00 */
[----:B------:R-:W4:Y:S01]  /*4fa0*/  LDCU UR26, c[0x0][0x374] ;  /* 0x00006e80ff1a77ac */ /* 0x000f220008000800 */
[----:B------:R-:W1:Y:S01]  /*4fb0*/  LDC.64 R2, c[0x0][0x888] ;  /* 0x00022200ff027b82 */ /* 0x000e620000000a00 */
[----:B------:R-:W4:Y:S01]  /*4fc0*/  LDCU UR15, c[0x0][0xb0c] ;  /* 0x00016180ff0f77ac */ /* 0x000f220008000800 */
[----:B------:R-:W4:Y:S06]  /*4fd0*/  LDCU UR31, c[0x0][0xb20] ;  /* 0x00016400ff1f77ac */ /* 0x000f2c0008000800 */
[----:B------:R-:W1:Y:S01]  /*4fe0*/  LDC.64 R4, c[0x0][0x890] ;  /* 0x00022400ff047b82 */ /* 0x000e620000000a00 */
[----:B------:R-:W3:Y:S01]  /*4ff0*/  LDCU UR4, c[0x0][0xb30] ;  /* 0x00016600ff0477ac */ /* 0x000ee20008000800 */
[----:B--2---:R-:W-:-:S02]  /*5000*/  UIMAD.WIDE.U32 UR6, UR27, UR44, URZ ;  /* 0x0000002c1b0672a5 */ /* 0x004fc4000f8e00ff */
[----:B----4-:R-:W-:Y:S01]  /*5010*/  UIMAD.WIDE.U32 UR8, UR26, UR47, URZ ;  /* 0x0000002f1a0872a5 */ /* 0x010fe2000f8e00ff */
[----:B------:R-:W-:Y:S01]  /*5020*/  UMOV UR24, 0x400 ;  /* 0x0000040000187882 */ /* 0x000fe20000000000 */
[----:B------:R-:W-:-:S03]  /*5030*/  UPLOP3.LUT UP3, UPT, UPT, UPT, UPT, 0x40, 0x4 ;  /* 0x000000000004789c */ /* 0x000fc60003f6e870 */
[----:B------:R-:W-:Y:S01]  /*5040*/  UMOV UR6, UR7 ;  /* 0x0000000700067c82 */ /* 0x000fe20008000000 */
[----:B------:R-:W-:Y:S01]  /*5050*/  UISETP.GE.AND UP0, UPT, UR40, 0x1, UPT ;  /* 0x000000012800788c */ /* 0x000fe2000bf06270 */
[----:B------:R-:W-:Y:S01]  /*5060*/  UMOV UR28, UR9 ;  /* 0x00000009001c7c82 */ /* 0x000fe20008000000 */
[----:B------:R-:W-:Y:S01]  /*5070*/  UISETP.NE.AND UP4, UPT, UR40, 0x1, UPT ;  /* 0x000000012800788c */ /* 0x000fe2000bf85270 */
[----:B------:R-:W2:Y:S01]  /*5080*/  LDCU.64 UR16, c[0x0][0xb28] ;  /* 0x00016500ff1077ac */ /* 0x000ea20008000a00 */
[----:B------:R-:W-:Y:S02]  /*5090*/  ULEA UR24, UR54, UR24, 0x18 ;  /* 0x0000001836187291 */ /* 0x000fe4000f8ec0ff */
[----:B------:R-:W-:Y:S02]  /*50a0*/  UISETP.NE.AND UP6, UPT, UR15, 0x1, UPT ;  /* 0x000000010f00788c */ /* 0x000fe4000bfc5270 */
[----:B------:R-:W-:Y:S02]  /*50b0*/  UISETP.NE.AND UP5, UPT, UR46, 0x1, UPT ;  /* 0x000000012e00788c */ /* 0x000fe4000bfa5270 */
[----:B------:R-:W-:-:S02]  /*50c0*/  USHF.R.U32.HI UR30, URZ, UR45, UR6 ;  /* 0x0000002dff1e7299 */ /* 0x000fc40008011606 */
[----:B------:R-:W-:Y:S02]  /*50d0*/  USHF.R.U32.HI UR28, URZ, UR31, UR28 ;  /* 0x0000001fff1c7299 */ /* 0x000fe4000801161c */
[----:B---3--:R-:W-:Y:S01]  /*50e0*/  UISETP.NE.AND UP2, UPT, UR4, 0x1, UPT ;  /* 0x000000010400788c */ /* 0x008fe2000bf45270 */
[----:B------:R-:W-:-:S10]  /*50f0*/  UMOV UR12, URZ ;  /* 0x000000ff000c7c82 */ /* 0x000fd40008000000 */
.L_x_106:
[C---:B------:R-:W-:Y:S02]  /*5100*/  LEA R12, R14.reuse, UR24, 0x3 ;  /* 0x000000180e0c7c11 */ /* 0x040fe4000f8e18ff */
[----:B------:R-:W-:Y:S02]  /*5110*/  SHF.L.U32 R0, R13, 0x1f, RZ ;  /* 0x0000001f0d007819 */ /* 0x000fe400000006ff */
[----:B------:R-:W-:Y:S02]  /*5120*/  LEA R8, R14, UR24, 0x4 ;  /* 0x000000180e087c11 */ /* 0x000fe4000f8e20ff */
[----:B---3--:R-:W3:Y:S02]  /*5130*/  SYNCS.PHASECHK.TRANS64.TRYWAIT P0, [R12+URZ+0x1e0], R0 ;  /* 0x0001e0000c0075a7 */ /* 0x008ee400080011ff */
[----:B---3--:R-:W-:Y:S05]  /*5140*/  @!P0 BRA `(.L_x_98) ;  /* 0x0000004000c08947 */ /* 0x008fea0003800000 */
.L_x_216:
[----:B------:R-:W4:Y:S01]  /*5150*/  LDS.128 R8, [R8+0x270] ;  /* 0x0002700008087984 */ /* 0x000f220000000c00 */
[----:B------:R-:W-:Y:S01]  /*5160*/  UISETP.GE.AND UP0, UPT, UR40, 0x1, UPT ;  /* 0x000000012800788c */ /* 0x000fe2000bf06270 */
[----:B------:R-:W-:Y:S01]  /*5170*/  @!PT LDS RZ, [RZ] ;  /* 0x00000000fffff984 */ /* 0x000fe20000000800 */
[----:B------:R-:W-:Y:S01]  /*5180*/  @!PT LDS RZ, [RZ] ;  /* 0x00000000fffff984 */ /* 0x000fe20000000800 */
[----:B------:R-:W-:Y:S01]  /*5190*/  @!PT LDS RZ, [RZ] ;  /* 0x00000000fffff984 */ /* 0x000fe20000000800 */
[----:B------:R-:W-:Y:S01]  /*51a0*/  @!PT LDS RZ, [RZ] ;  /* 0x00000000fffff984 */ /* 0x000fe20000000800 */
[----:B------:R1:W-:Y:S06]  /*51b0*/  MEMBAR.ALL.CTA ;  /* 0x0000000000007992 */ /* 0x0003ec0000008000 */
[----:B-1----:R-:W1:Y:S01]  /*51c0*/  FENCE.VIEW.ASYNC.S ;  /* 0x00000000000073c6 */ /* 0x002e620000000000 */
[----:B----4-:R-:W-:Y:S11]  /*51d0*/  LOP3.LUT P0, RZ, R10, 0x1, RZ, 0xc0, !PT ;  /* 0x000000010aff7812 */ /* 0x010ff6000780c0ff */
[----:B------:R-:W-:Y:S02]  /*51e0*/  @!UPT UIADD3 URZ, UPT, UPT, URZ, URZ, URZ ;  /* 0x000000fffffff290 */ /* 0x000fe4000fffe0ff */
[----:B-1----:R-:W-:Y:S01]  /*51f0*/  VOTEU.ANY UP1, P0 ;  /* 0x0000000000ff7886 */ /* 0x002fe20000020100 */
[----:B------:R-:W-:Y:S11]  /*5200*/  PLOP3.LUT P0, PT, PT, PT, UP1, 0x80, 0x8 ;  /* 0x000000000008781c */ /* 0x000ff60003f0f018 */
[----:B------:R-:W-:Y:S02]  /*5210*/  @!UPT UIADD3 URZ, UPT, UPT, URZ, URZ, URZ ;  /* 0x000000fffffff290 */ /* 0x000fe4000fffe0ff */
[----:B---3--:R-:W-:Y:S02]  /*5220*/  @P0 SHF.R.U32.HI R0, RZ, 0x10, R9 ;  /* 0x00000010ff000819 */ /* 0x008fe40000011609 */
[----:B------:R-:W-:Y:S02]  /*5230*/  @P0 MOV R6, R8 ;  /* 0x0000000800060202 */ /* 0x000fe40000000f00 */
[----:B------:R-:W-:Y:S01]  /*5240*/  @P0 R2UR UR4, R0 ;  /* 0x00000000000402ca */ /* 0x000fe200000e0000 */
[----:B------:R-:W-:Y:S01]  /*5250*/  VIADD R0, R12, 0x1f0 ;  /* 0x000001f00c007836 */ /* 0x000fe20000000000 */
[----:B------:R-:W-:Y:S02]  /*5260*/  @P0 LOP3.LUT R8, R9, 0xffff, RZ, 0xc0, !PT ;  /* 0x0000ffff09080812 */ /* 0x000fe400078ec0ff */
[----:B------:R-:W-:Y:S02]  /*5270*/  @P0 R2UR UR6, R6 ;  /* 0x00000000060602ca */ /* 0x000fe400000e0000 */
[----:B------:R-:W-:Y:S02]  /*5280*/  PRMT R0, RZ, 0x654, R0 ;  /* 0x00000654ff007816 */ /* 0x000fe40000000000 */
[----:B------:R-:W-:Y:S02]  /*5290*/  @P0 R2UR UR5, R8 ;  /* 0x00000000080502ca */ /* 0x000fe400000e0000 */
[----:B------:R1:W-:Y:S03]  /*52a0*/  SYNCS.ARRIVE.TRANS64.RED.A1T0 RZ, [R0+URZ], RZ ;  /* 0x000000ff00ff79a7 */ /* 0x0003e600081004ff */
[----:B------:R-:W-:Y:S04]  /*52b0*/  @UP1 UMOV UR25, UR4 ;  /* 0x0000000400191c82 */ /* 0x000fe80008000000 */
[----:B------:R-:W-:Y:S04]  /*52c0*/  @UP1 UMOV UR14, UR6 ;  /* 0x00000006000e1c82 */ /* 0x000fe80008000000 */
[----:B------:R-:W-:Y:S01]  /*52d0*/  @UP1 UMOV UR13, UR5 ;  /* 0x00000005000d1c82 */ /* 0x000fe20008000000 */
[----:B------:R-:W-:Y:S05]  /*52e0*/  BRA.U !UP0, `(.L_x_99) ;  /* 0x0000000108a47547 */ /* 0x000fea000b800000 */
[----:B------:R-:W-:Y:S02]  /*52f0*/  UIMAD.WIDE.U32 UR8, UR13, UR47, URZ ;  /* 0x0000002f0d0872a5 */ /* 0x000fe4000f8e00ff */
[----:B------:R-:W-:Y:S02]  /*5300*/  UIMAD.WIDE.U32 UR10, UR14, UR44, URZ ;  /* 0x0000002c0e0a72a5 */ /* 0x000fe4000f8e00ff */
[----:B------:R-:W-:Y:S02]  /*5310*/  USEL UR4, UR26, UR28, !UP5 ;  /* 0x0000001c1a047287 */ /* 0x000fe4000e800000 */
[----:B------:R-:W-:Y:S02]  /*5320*/  USEL UR7, UR27, UR30, !UP6 ;  /* 0x0000001e1b077287 */ /* 0x000fe4000f000000 */
[----:B--2---:R-:W-:Y:S02]  /*5330*/  UIMAD.WIDE.U32 UR18, UR4, UR16, URZ ;  /* 0x00000010041272a5 */ /* 0x004fe4000f8e00ff */
[----:B------:R-:W-:Y:S01]  /*5340*/  UIMAD.WIDE.U32 UR20, UR7, UR16, URZ ;  /* 0x00000010071472a5 */ /* 0x000fe2000f8e00ff */
[----:B------:R-:W-:Y:S02]  /*5350*/  UMOV UR5, UR9 ;  /* 0x0000000900057c82 */ /* 0x000fe40008000000 */
[----:B------:R-:W-:Y:S03]  /*5360*/  USHF.R.U32.HI UR6, URZ, UR31, UR5 ;  /* 0x0000001fff067299 */ /* 0x000fe60008011605 */
[----:B------:R-:W-:Y:S01]  /*5370*/  UMOV UR5, UR11 ;  /* 0x0000000b00057c82 */ /* 0x000fe20008000000 */
[----:B------:R-:W-:Y:S02]  /*5380*/  USEL UR6, UR13, UR6, !UP5 ;  /* 0x000000060d067287 */ /* 0x000fe4000e800000 */
[----:B------:R-:W-:Y:S02]  /*5390*/  USHF.R.U32.HI UR8, URZ, UR45, UR5 ;  /* 0x0000002dff087299 */ /* 0x000fe40008011605 */
[----:B------:R-:W-:Y:S01]  /*53a0*/  UIMAD.WIDE.U32 UR10, UR6, UR16, URZ ;  /* 0x00000010060a72a5 */ /* 0x000fe2000f8e00ff */
[----:B------:R-:W-:Y:S02]  /*53b0*/  UMOV UR5, UR19 ;  /* 0x0000001300057c82 */ /* 0x000fe40008000000 */
[----:B------:R-:W-:Y:S03]  /*53c0*/  @UP4 USHF.R.U32.HI UR4, URZ, UR17, UR5 ;  /* 0x00000011ff044299 */ /* 0x000fe60008011605 */
[----:B------:R-:W-:Y:S01]  /*53d0*/  UMOV UR5, UR21 ;  /* 0x0000001500057c82 */ /* 0x000fe20008000000 */
[----:B------:R-:W-:Y:S02]  /*53e0*/  UIMAD UR4, UR40, UR4, URZ ;  /* 0x00000004280472a4 */ /* 0x000fe4000f8e02ff */
[----:B------:R-:W-:Y:S02]  /*53f0*/  @UP4 USHF.R.U32.HI UR7, URZ, UR17, UR5 ;  /* 0x00000011ff074299 */ /* 0x000fe40008011605 */
[----:B------:R-:W-:Y:S02]  /*5400*/  USEL UR5, UR14, UR8, !UP6 ;  /* 0x000000080e057287 */ /* 0x000fe4000f000000 */
[----:B------:R-:W-:Y:S02]  /*5410*/  UIMAD UR8, UR40, UR7, URZ ;  /* 0x00000007280872a4 */ /* 0x000fe4000f8e02ff */
[----:B------:R-:W-:Y:S03]  /*5420*/  UISETP.GE.AND UP0, UPT, UR6, UR4, UPT ;  /* 0x000000040600728c */ /* 0x000fe6000bf06270 */
[----:B------:R-:W-:Y:S01]  /*5430*/  UMOV UR4, UR11 ;  /* 0x0000000b00047c82 */ /* 0x000fe20008000000 */
[----:B------:R-:W-:Y:S02]  /*5440*/  UISETP.GE.OR UP0, UPT, UR5, UR8, UP0 ;  /* 0x000000080500728c */ /* 0x000fe40008706670 */
[----:B------:R-:W-:Y:S02]  /*5450*/  USHF.R.U32.HI UR4, URZ, UR17, UR4 ;  /* 0x00000011ff047299 */ /* 0x000fe40008011604 */
[----:B------:R-:W-:Y:S02]  /*5460*/  UIMAD.WIDE.U32 UR8, UR5, UR16, URZ ;  /* 0x00000010050872a5 */ /* 0x000fe4000f8e00ff */
[----:B------:R-:W-:Y:S04]  /*5470*/  USEL UR10, UR6, UR4, !UP4 ;  /* 0x00000004060a7287 */ /* 0x000fe8000e000000 */
[----:B------:R-:W-:Y:S01]  /*5480*/  UIADD3 UR11, UPT, UPT, -UR10, URZ, URZ ;  /* 0x000000ff0a0b7290 */ /* 0x000fe2000fffe1ff */
[----:B------:R-:W-:Y:S02]  /*5490*/  @!UP0 UMOV UR4, UR9 ;  /* 0x0000000900048c82 */ /* 0x000fe40008000000 */
[----:B------:R-:W-:Y:S02]  /*54a0*/  @!UP0 USHF.R.U32.HI UR4, URZ, UR17, UR4 ;  /* 0x00000011ff048299 */ /* 0x000fe40008011604 */
[----:B------:R-:W-:Y:S02]  /*54b0*/  UIMAD UR8, UR40, UR11, UR6 ;  /* 0x0000000b280872a4 */ /* 0x000fe4000f8e0206 */
[----:B------:R-:W-:Y:S04]  /*54c0*/  @!UP0 USEL UR4, UR5, UR4, !UP4 ;  /* 0x0000000405048287 */ /* 0x000fe8000e000000 */
[----:B------:R-:W-:Y:S02]  /*54d0*/  @!UP0 UIMAD UR8, UR7, UR8, UR4 ;  /* 0x00000008070882a4 */ /* 0x000fe4000f8e0204 */
[----:B------:R-:W-:Y:S02]  /*54e0*/  @!UP0 UIADD3 UR9, UPT, UPT, UR10, -UR4, URZ ;  /* 0x800000040a098290 */ /* 0x000fe4000fffe0ff */
[----:B------:R-:W-:Y:S02]  /*54f0*/  UIADD3 UR4, UPT, UPT, -UR5, URZ, URZ ;  /* 0x000000ff05047290 */ /* 0x000fe4000fffe1ff */
[----:B------:R-:W-:Y:S02]  /*5500*/  UIADD3 UR7, UPT, UPT, -UR6, URZ, URZ ;  /* 0x000000ff06077290 */ /* 0x000fe4000fffe1ff */
[----:B------:R-:W-:Y:S02]  /*5510*/  @!UP0 UIMAD UR6, UR9, UR40, UR5 ;  /* 0x00000028090682a4 */ /* 0x000fe4000f8e0205 */
[----:B------:R-:W-:Y:S02]  /*5520*/  UIMAD UR14, UR15, UR4, UR14 ;  /* 0x000000040f0e72a4 */ /* 0x000fe4000f8e020e */
[----:B------:R-:W-:Y:S01]  /*5530*/  UIMAD UR13, UR46, UR7, UR13 ;  /* 0x000000072e0d72a4 */ /* 0x000fe2000f8e020d */
[----:B------:R-:W-:Y:S02]  /*5540*/  @!UP0 UMOV UR5, UR8 ;  /* 0x0000000800058c82 */ /* 0x000fe40008000000 */
[----:B------:R-:W-:Y:S02]  /*5550*/  UIMAD UR14, UR5, UR15, UR14 ;  /* 0x0000000f050e72a4 */ /* 0x000fe4000f8e020e */
[----:B------:R-:W-:Y:S11]  /*5560*/  UIMAD UR13, UR6, UR46, UR13 ;  /* 0x0000002e060d72a4 */ /* 0x000ff6000f8e020d */
[----:B------:R-:W-:Y:S01]  /*5570*/  @!UPT UIADD3 URZ, UPT, UPT, URZ, URZ, URZ ;  /* 0x000000fffffff290 */ /* 0x000fe2000fffe0ff */
.L_x_99:
[----:B------:R-:W3:Y:S01]  /*5580*/  @!UP2 LDCU.128 UR20, c[0x0][0xb10] ;  /* 0x00016200ff14a7ac */ /* 0x000ee20008000c00 */
[C---:B------:R-:W-:Y:S02]  /*5590*/  ISETP.NE.U32.AND P1, PT, R4.reuse, RZ, PT ;  /* 0x000000ff0400720c */ /* 0x040fe40003f25070 */
[----:B------:R-:W-:Y:S02]  /*55a0*/  ISETP.NE.U32.AND P0, PT, R4, RZ, PT ;  /* 0x000000ff0400720c */ /* 0x000fe40003f05070 */
[C---:B------:R-:W-:Y:S02]  /*55b0*/  ISETP.NE.AND.EX P1, PT, R5.reuse, RZ, PT, P1 ;  /* 0x000000ff0500720c */ /* 0x040fe40003f25310 */
[----:B------:R-:W-:Y:S01]  /*55c0*/  ISETP.NE.AND.EX P0, PT, R5, RZ, PT, P0 ;  /* 0x000000ff0500720c */ /* 0x000fe20003f05300 */
[----:B------:R-:W4:Y:S01]  /*55d0*/  @!UP2 LDCU UR5, c[0x0][0xb0c] ;  /* 0x00016180ff05a7ac */ /* 0x000f220008000800 */
[----:B------:R-:W-:Y:S02]  /*55e0*/  USHF.L.U32 UR11, UR29, 0x6, URZ ;  /* 0x000000061d0b7899 */ /* 0x000fe400080006ff */
[----:B------:R-:W-:Y:S02]  /*55f0*/  USHF.L.U32 UR10, UR32, 0x6, URZ ;  /* 0x00000006200a7899 */ /* 0x000fe400080006ff */
[----:B---3--:R-:W-:Y:S07]  /*5600*/  UIMAD.WIDE.U32 UR6, UR14, UR20, URZ ;  /* 0x000000140e0672a5 */ /* 0x008fee000f8e00ff */
[----:B------:R-:W-:Y:S01]  /*5610*/  @!UP2 UMOV UR4, UR7 ;  /* 0x000000070004ac82 */ /* 0x000fe20008000000 */
[----:B----4-:R-:W-:Y:S02]  /*5620*/  @!UP2 UISETP.NE.AND UP0, UPT, UR5, 0x1, UPT ;  /* 0x000000010500a88c */ /* 0x010fe4000bf05270 */
[----:B------:R-:W-:Y:S02]  /*5630*/  @!UP2 USHF.R.U32.HI UR4, URZ, UR21, UR4 ;  /* 0x00000015ff04a299 */ /* 0x000fe40008011604 */
[----:B------:R-:W-:Y:S02]  /*5640*/  UIMAD.WIDE.U32 UR6, UR13, UR23, URZ ;  /* 0x000000170d0672a5 */ /* 0x000fe4000f8e00ff */
[----:B------:R-:W-:Y:S02]  /*5650*/  @!UP2 USEL UR8, UR14, UR4, !UP0 ;  /* 0x000000040e08a287 */ /* 0x000fe4000c000000 */
[----:B------:R-:W-:Y:S03]  /*5660*/  @!UP2 UISETP.NE.AND UP0, UPT, UR22, 0x1, UPT ;  /* 0x000000011600a88c */ /* 0x000fe6000bf05270 */
[----:B------:R-:W-:Y:S02]  /*5670*/  @!UP2 UMOV UR6, UR7 ;  /* 0x000000070006ac82 */ /* 0x000fe40008000000 */
[----:B------:R-:W3:Y:S02]  /*5680*/  @!UP2 LDCU UR4, c[0x0][0xb20] ;  /* 0x00016400ff04a7ac */ /* 0x000ee40008000800 */
[----:B---3--:R-:W-:Y:S04]  /*5690*/  @!UP2 USHF.R.U32.HI UR6, URZ, UR4, UR6 ;  /* 0x00000004ff06a299 */ /* 0x008fe80008011606 */
[----:B------:R-:W-:Y:S04]  /*56a0*/  @!UP2 USEL UR6, UR13, UR6, !UP0 ;  /* 0x000000060d06a287 */ /* 0x000fe8000c000000 */
[----:B------:R-:W-:Y:S02]  /*56b0*/  @!UP2 UIADD3 UR4, UPT, UPT, -UR8, UR6, URZ ;  /* 0x000000060804a290 */ /* 0x000fe4000fffe1ff */
[----:B------:R-:W-:Y:S02]  /*56c0*/  @!UP2 UIADD3 UR6, UPT, UPT, UR8, -UR6, URZ ;  /* 0x800000060806a290 */ /* 0x000fe4000fffe0ff */
[----:B------:R-:W-:Y:S02]  /*56d0*/  @!UP2 UIMAD UR14, UR4, UR5, UR14 ;  /* 0x00000005040ea2a4 */ /* 0x000fe4000f8e020e */
[----:B------:R-:W-:Y:S01]  /*56e0*/  @!UP2 UIMAD UR13, UR6, UR22, UR13 ;  /* 0x00000016060da2a4 */ /* 0x000fe2000f8e020d */
[----:B------:R-:W-:Y:S11]  /*56f0*/  BRA.U UP3, `(.L_x_100) ;  /* 0x0000000103107547 */ /* 0x000ff6000b800000 */
[----:B------:R-:W-:Y:S04]  /*5700*/  MOV R6, UR33 ;  /* 0x0000002100067c02 */ /* 0x000fe80008000f00 */
[----:B------:R-:W-:Y:S04]  /*5710*/  SHF.L.U32 R6, R6, 0x1f, RZ ;  /* 0x0000001f06067819 */ /* 0x000fe800000006ff */
[----:B------:R-:W3:Y:S02]  /*5720*/  SYNCS.PHASECHK.TRANS64.TRYWAIT P2, [UR24+0x1d8], R6 ;  /* 0x0001d806ff0075a7 */ /* 0x000ee40008041118 */
[----:B---3--:R-:W-:Y:S05]  /*5730*/  @!P2 BRA `(.L_x_101) ;  /* 0x0000003c0058a947 */ /* 0x008fea0003800000 */
.L_x_100:
[----:B------:R-:W-:Y:S05]  /*5740*/  @!P1 BRA `(.L_x_102) ;  /* 0x0000000000309947 */ /* 0x000fea0003800000 */
[----:B------:R-:W-:Y:S01]  /*5750*/  ISETP.NE.U32.AND P1, PT, R2, RZ, PT ;  /* 0x000000ff0200720c */ /* 0x000fe20003f25070 */
[----:B------:R-:W3:Y:S01]  /*5760*/  LDCU.64 UR4, c[0x0][0x358] ;  /* 0x00006b00ff0477ac */ /* 0x000ee20008000a00 */
[----:B------:R-:W-:Y:S02]  /*5770*/  IMAD.MOV.U32 R49, RZ, RZ, 0x1 ;  /* 0x00000001ff317424 */ /* 0x000fe400078e00ff */
[----:B------:R-:W-:Y:S11]  /*5780*/  ISETP.NE.AND.EX P1, PT, R3, RZ, PT, P1 ;  /* 0x000000ff0300720c */ /* 0x000ff60003f25310 */
[----:B------:R-:W-:Y:S02]  /*5790*/  @!UPT UIADD3 URZ, UPT, UPT, URZ, URZ, URZ ;  /* 0x000000fffffff290 */ /* 0x000fe4000fffe0ff */
[----:B------:R-:W4:Y:S01]  /*57a0*/  @P1 LDC.64 R8, c[0x0][0x888] ;  /* 0x00022200ff081b82 */ /* 0x000f220000000a00 */
[----:B-1----:R-:W-:Y:S04]  /*57b0*/  @P1 IMAD R0, R4, UR36, RZ ;  /* 0x0000002404001c24 */ /* 0x002fe8000f8e02ff */
[----:B----4-:R-:W-:Y:S04]  /*57c0*/  @P1 IMAD.WIDE R8, R0, 0x4, R8 ;  /* 0x0000000400081825 */ /* 0x010fe800078e0208 */
[----:B------:R-:W-:Y:S01]  /*57d0*/  HFMA2 R0, -RZ, RZ, 0, 5.9604644775390625e-08 ;  /* 0x00000001ff007431 */ /* 0x000fe200000001ff */
[----:B---3-5:R3:W5:Y:S04]  /*57e0*/  @P1 LDG.E R26, desc[UR4][R8.64] ;  /* 0x00000004081a1981 */ /* 0x028768000c1e1900 */
[----:B------:R-:W-:Y:S01]  /*57f0*/  @!P1 PRMT R49, R0, 0x7610, R49 ;  /* 0x0000761000319816 */ /* 0x000fe20000000031 */
[----:B---3--:R-:W4:Y:S06]  /*5800*/  @!P1 LDC R26, c[0x0][0x880] ;  /* 0x00022000ff1a9b82 */ /* 0x008f2c0000000800 */
.L_x_102:
[----:B----45:R-:W-:Y:S01]  /*5810*/  @!P0 FSETP.EQ.AND P1, PT, R26, RZ, PT ;  /* 0x000000ff1a00820b */ /* 0x030fe20003f22000 */
[----:B------:R-:W-:Y:S01]  /*5820*/  @!UPT UIADD3 URZ, UPT, UPT, URZ, URZ, URZ ;  /* 0x000000fffffff290 */ /* 0x000fe2000fffe0ff */
[----:B------:R-:W-:Y:S11]  /*5830*/  @!P0 BRA `(.L_x_103) ;  /* 0x0000000000188947 */ /* 0x000ff60003800000 */
[----:B------:R-:W-:Y:S02]  /*5840*/  LOP3.LUT P0, RZ, R49, 0xff, RZ, 0xc0, !PT ;  /* 0x000000ff31ff7812 */ /* 0x000fe4000780c0ff */
[----:B------:R-:W-:Y:S04]  /*5850*/  ISETP.NE.U32.AND P1, PT, R2, RZ, PT ;  /* 0x000000ff0200720c */ /* 0x000fe80003f25070 */
[----:B------:R-:W-:Y:S04]  /*5860*/  ISETP.NE.AND.EX P1, PT, R3, RZ, PT, P1 ;  /* 0x000000ff0300720c */ /* 0x000fe80003f25310 */
[----:B------:R-:W-:Y:S03]  /*5870*/  PLOP3.LUT P1, PT, P1, PT, PT, 0x8, 0x80 ;  /* 0x000000000080781c */ /* 0x000fe60000f2e170 */
[----:B------:R-:W-:Y:S11]  /*5880*/  @P0 FSETP.EQ.AND P1, PT, R26, RZ, PT ;  /* 0x000000ff1a00020b */ /* 0x000ff60003f22000 */
[----:B------:R-:W-:Y:S02]  /*5890*/  @!UPT UIADD3 URZ, UPT, UPT, URZ, URZ, URZ ;  /* 0x000000fffffff290 */ /* 0x000fe4000fffe0ff */
.L_x_103:
[----:B------:R-:W-:Y:S01]  /*58a0*/  ULEA UR4, UR12, UR24, 0x3 ;  /* 0x000000180c047291 */ /* 0x000fe2000f8e18ff */
[----:B------:R-:W-:Y:S02]  /*58b0*/  SHF.L.U32 R9, R15, 0x1f, RZ ;  /* 0x0000001f0f097819 */ /* 0x000fe400000006ff */
[----:B------:R-:W-:Y:S04]  /*58c0*/  ELECT P0, URZ, PT ;  /* 0x0000000000ff782f */ /* 0x000fe80003800000 */
[----:B------:R-:W-:Y:S02]  /*58d0*/  PLOP3.LUT P1, PT, P1, P0, PT, 0xf2, 0x2f ;  /* 0x00000000002f781c */ /* 0x000fe40000f21e72 */
[----:B------:R-:W3:Y:S11]  /*58e0*/  SYNCS.PHASECHK.TRANS64.TRYWAIT P2, [UR4+0x1b8], R9 ;  /* 0x0001b809ff0075a7 */ /* 0x000ef60008041104 */
[----:B------:R-:W-:Y:S05]  /*58f0*/  @!P1 IADD3 R8, P0, PT, R16, 0x580, RZ ;  /* 0x0000058010089810 */ /* 0x000fea0007f1e0ff */
[----:B-1----:R-:W-:Y:S01]  /*5900*/  @!P1 IMAD.X R6, RZ, RZ, R17, P0 ;  /* 0x000000ffff069224 */ /* 0x002fe200000e0611 */
[----:B---3--:R-:W-:Y:S07]  /*5910*/  @!P2 BRA `(.L_x_104) ;  /* 0x0000003800f8a947 */ /* 0x008fee0003800000 */
.L_x_219:
[----:B------:R-:W-:Y:S01]  /*5920*/  @!P1 R2UR UR7, R6 ;  /* 0x00000000060792ca */ /* 0x000fe200000e0000 */
[----:B------:R-:W-:Y:S01]  /*5930*/  UIADD3 UR5, UPT, UPT, UR12, 0x1, URZ ;  /* 0x000000010c057890 */ /* 0x000fe2000fffe0ff */
[----:B------:R-:W-:Y:S01]  /*5940*/  @!P1 R2UR UR6, R8 ;  /* 0x00000000080692ca */ /* 0x000fe200000e0000 */
[----:B------:R-:W-:Y:S01]  /*5950*/  UIADD3 UR9, UPT, UPT, UR4, 0x1a0, URZ ;  /* 0x000001a004097890 */ /* 0x000fe2000fffe0ff */
[----:B------:R-:W-:Y:S01]  /*5960*/  @!P1 IMAD.MOV.U32 R6, RZ, RZ, 0x1000 ;  /* 0x00001000ff069424 */ /* 0x000fe200078e00ff */
[----:B------:R-:W-:Y:S01]  /*5970*/  UISETP.NE.AND UP0, UPT, UR5, 0x3, UPT ;  /* 0x000000030500788c */ /* 0x000fe2000bf05270 */
[----:B------:R-:W-:Y:S01]  /*5980*/  VIADD R14, R14, 0x1 ;  /* 0x000000010e0e7836 */ /* 0x000fe20000000000 */
[----:B------:R-:W-:Y:S01]  /*5990*/  UMOV UR22, 0x0 ;  /* 0x0000000000167882 */ /* 0x000fe20000000000 */
[----:B------:R-:W-:Y:S01]  /*59a0*/  UMOV UR23, 0x10000000 ;  /* 0x1000000000177882 */ /* 0x000fe20000000000 */
[----:B------:R-:W-:Y:S04]  /*59b0*/  UPRMT UR20, UR54, 0x654, UR9 ;  /* 0x0000065436147896 */ /* 0x000fe80008000009 */
[----:B-1----:R-:W-:Y:S01]  /*59c0*/  IMAD.U32 R9, RZ, RZ, UR7 ;  /* 0x00000007ff097e24 */ /* 0x002fe2000f8e00ff */
[----:B------:R-:W-:Y:S01]  /*59d0*/  USEL UR7, URZ, 0x1, UP0 ;  /* 0x00000001ff077887 */ /* 0x000fe20008000000 */
[----:B------:R-:W-:Y:S01]  /*59e0*/  IMAD.U32 R8, RZ, RZ, UR6 ;  /* 0x00000006ff087e24 */ /* 0x000fe2000f8e00ff */
[----:B------:R-:W-:Y:S02]  /*59f0*/  USEL UR6, UR5, URZ, UP0 ;  /* 0x000000ff05067287 */ /* 0x000fe40008000000 */
[----:B------:R-:W-:Y:S01]  /*5a00*/  VOTEU.ALL UP0, P1 ;  /* 0x0000000000ff7886 */ /* 0x000fe20000800000 */
[----:B------:R-:W-:Y:S02]  /*5a10*/  @!P1 R2UR UR19, R9 ;  /* 0x00000000091392ca */ /* 0x000fe400000e0000 */
[----:B------:R-:W-:Y:S02]  /*5a20*/  @!P1 R2UR UR18, R8 ;  /* 0x00000000081292ca */ /* 0x000fe400000e0000 */
[----:B------:R-:W-:Y:S01]  /*5a30*/  @!UP0 ULEA UR5, UR12, UR24, 0xc ;  /* 0x000000180c058291 */ /* 0x000fe2000f8e60ff */
[----:B------:R-:W-:Y:S02]  /*5a40*/  LOP3.LUT R15, R15, UR7, RZ, 0x3c, !PT ;  /* 0x000000070f0f7c12 */ /* 0x000fe4000f8e3cff */
[----:B------:R-:W-:Y:S01]  /*5a50*/  UMOV UR12, UR36 ;  /* 0x00000024000c7c82 */ /* 0x000fe20008000000 */
[----:B------:R-:W-:Y:S01]  /*5a60*/  @!UP0 UIADD3 UR8, UPT, UPT, UR5, 0x400, URZ ;  /* 0x0000040005088890 */ /* 0x000fe2000fffe0ff */
[----:B------:R-:W-:Y:S01]  /*5a70*/  SHF.L.U32 R0, R15, 0x1f, RZ ;  /* 0x0000001f0f007819 */ /* 0x000fe200000006ff */
[----:B------:R-:W-:Y:S01]  /*5a80*/  VOTEU.ALL UP0, P1 ;  /* 0x0000000000ff7886 */ /* 0x000fe20000800000 */
[----:B------:R-:W-:Y:S06]  /*5a90*/  ULEA UR5, UR6, UR24, 0x3 ;  /* 0x0000001806057291 */ /* 0x000fec000f8e18ff */
[----:B------:R1:W-:Y:S01]  /*5aa0*/  @!UP0 UTMALDG.3D [UR8], [UR18], desc[UR22] ;  /* 0x00001608120085b4 */ /* 0x0003e20008011000 */
[----:B------:R1:W-:Y:S01]  /*5ab0*/  @!P1 SYNCS.ARRIVE.TRANS64.RED.A0TR RZ, [UR4+0x1a0], R6 ;  /* 0x0001a006ffff99a7 */ /* 0x0003e20008300404 */
[----:B------:R-:W-:Y:S01]  /*5ac0*/  SYNCS.ARRIVE.TRANS64.RED.A1T0 RZ, [UR20], RZ ;  /* 0x000000ffffff79a7 */ /* 0x000fe20008100414 */
[----:B------:R-:W3:Y:S02]  /*5ad0*/  SYNCS.PHASECHK.TRANS64.TRYWAIT P0, [UR5+0x1b8], R0 ;  /* 0x0001b800ff0075a7 */ /* 0x000ee40008001105 */
[----:B-1-3--:R-:W-:Y:S05]  /*5ae0*/  @!P0 BRA `(.L_x_105) ;  /* 0x00000038009c8947 */ /* 0x00afea0003800000 */
.L_x_221:
[----:B------:R-:W-:Y:S01]  /*5af0*/  UIADD3 UR9, UPT, UPT, UR5, 0x1a0, URZ ;  /* 0x000001a005097890 */ /* 0x000fe2000fffe0ff */
[----:B-1----:R-:W-:Y:S01]  /*5b00*/  @!P1 IADD3 R6, P0, PT, R16, 0x580, RZ ;  /* 0x0000058010069810 */ /* 0x002fe20007f1e0ff */
[----:B------:R-:W-:Y:S01]  /*5b10*/  UPLOP3.LUT UP3, UPT, UPT, UPT, UPT, 0x80, 0x8 ;  /* 0x000000000008789c */ /* 0x000fe20003f6f070 */
[----:B------:R-:W-:Y:S01]  /*5b20*/  R2UR UR23, R51 ;  /* 0x00000000331772ca */ /* 0x000fe200000e0000 */
[----:B------:R-:W-:Y:S01]  /*5b30*/  UMOV UR20, 0x0 ;  /* 0x0000000000147882 */ /* 0x000fe20000000000 */
[----:B------:R-:W-:Y:S01]  /*5b40*/  @!P1 R2UR UR7, R6 ;  /* 0x00000000060792ca */ /* 0x000fe200000e0000 */
[----:B------:R-:W-:Y:S01]  /*5b50*/  @!P1 IMAD.X R0, RZ, RZ, R17, P0 ;  /* 0x000000ffff009224 */ /* 0x000fe200000e0611 */
[----:B------:R-:W-:Y:S01]  /*5b60*/  UMOV UR21, 0x10000000 ;  /* 0x1000000000157882 */ /* 0x000fe20000000000 */
[----:B------:R-:W-:Y:S01]  /*5b70*/  UMOV UR12, UR36 ;  /* 0x00000024000c7c82 */ /* 0x000fe20008000000 */
[----:B------:R-:W-:Y:S01]  /*5b80*/  VOTEU.ALL UP0, P1 ;  /* 0x0000000000ff7886 */ /* 0x000fe20000800000 */
[----:B------:R-:W-:Y:S01]  /*5b90*/  R2UR UR22, R52 ;  /* 0x00000000341672ca */ /* 0x000fe200000e0000 */
[----:B------:R-:W-:Y:S01]  /*5ba0*/  UMOV UR36, UR25 ;  /* 0x0000001900247c82 */ /* 0x000fe20008000000 */
[----:B------:R-:W-:Y:S02]  /*5bb0*/  @!P1 R2UR UR4, R0 ;  /* 0x00000000000492ca */ /* 0x000fe400000e0000 */
[----:B------:R-:W-:Y:S01]  /*5bc0*/  @!UP0 UIADD3 UR10, UPT, UPT, UR10, 0x20, URZ ;  /* 0x000000200a0a8890 */ /* 0x000fe2000fffe0ff */
[C---:B------:R-:W-:Y:S01]  /*5bd0*/  ISETP.NE.AND P0, PT, R14.reuse, 0x2, PT ;  /* 0x000000020e00780c */ /* 0x040fe20003f05270 */
[----:B------:R-:W-:Y:S02]  /*5be0*/  UIADD3 UR32, UPT, UPT, UR13, UR23, URZ ;  /* 0x000000170d207290 */ /* 0x000fe4000fffe0ff */
[----:B------:R-:W-:Y:S01]  /*5bf0*/  IMAD.U32 R8, RZ, RZ, UR7 ;  /* 0x00000007ff087e24 */ /* 0x000fe2000f8e00ff */
[----:B------:R-:W-:Y:S02]  /*5c00*/  SEL R0, RZ, 0x1, P0 ;  /* 0x00000001ff007807 */ /* 0x000fe40000000000 */
[----:B------:R-:W-:Y:S02]  /*5c10*/  SEL R14, R14, RZ, P0 ;  /* 0x000000ff0e0e7207 */ /* 0x000fe40000000000 */
[----:B------:R-:W-:Y:S01]  /*5c20*/  @!P1 R2UR UR18, R8 ;  /* 0x00000000081292ca */ /* 0x000fe200000e0000 */
[----:B------:R-:W-:Y:S01]  /*5c30*/  UIADD3 UR29, UPT, UPT, UR14, UR22, URZ ;  /* 0x000000160e1d7290 */ /* 0x000fe2000fffe0ff */
[----:B------:R-:W-:Y:S01]  /*5c40*/  IMAD.U32 R9, RZ, RZ, UR4 ;  /* 0x00000004ff097e24 */ /* 0x000fe2000f8e00ff */
[----:B------:R-:W-:Y:S01]  /*5c50*/  @!UP0 ULEA UR4, UR6, UR24, 0xc ;  /* 0x0000001806048291 */ /* 0x000fe2000f8e60ff */
[----:B------:R-:W-:Y:S03]  /*5c60*/  LOP3.LUT R13, R13, R0, RZ, 0x3c, !PT ;  /* 0x000000000d0d7212 */ /* 0x000fe600078e3cff */
[----:B------:R-:W-:Y:S01]  /*5c70*/  @!P1 R2UR UR19, R9 ;  /* 0x00000000091392ca */ /* 0x000fe200000e0000 */
[----:B------:R-:W-:Y:S01]  /*5c80*/  @!UP0 UIADD3 UR8, UPT, UPT, UR4, 0x400, URZ ;  /* 0x0000040004088890 */ /* 0x000fe2000fffe0ff */
[----:B------:R-:W-:Y:S01]  /*5c90*/  VOTEU.ALL UP0, P1 ;  /* 0x0000000000ff7886 */ /* 0x000fe20000800000 */
[----:B------:R-:W-:Y:S10]  /*5ca0*/  UPRMT UR4, UR54, 0x654, UR9 ;  /* 0x0000065436047896 */ /* 0x000ff40008000009 */
[----:B------:R1:W-:Y:S01]  /*5cb0*/  @!UP0 UTMALDG.3D [UR8], [UR18], desc[UR20] ;  /* 0x00001408120085b4 */ /* 0x0003e20008011000 */
[----:B------:R3:W-:Y:S01]  /*5cc0*/  @!P1 SYNCS.ARRIVE.TRANS64.RED.A0TR RZ, [UR5+0x1a0], R7 ;  /* 0x0001a007ffff99a7 */ /* 0x0007e20008300405 */
[----:B------:R-:W-:Y:S01]  /*5cd0*/  SYNCS.ARRIVE.TRANS64.RED.A1T0 RZ, [UR4], RZ ;  /* 0x000000ffffff79a7 */ /* 0x000fe20008100404 */
[----:B------:R-:W-:Y:S04]  /*5ce0*/  UIADD3 UR4, UPT, UPT, UR6, 0x1, URZ ;  /* 0x0000000106047890 */ /* 0x000fe8000fffe0ff */
[----:B------:R-:W-:Y:S04]  /*5cf0*/  UISETP.NE.AND UP0, UPT, UR4, 0x3, UPT ;  /* 0x000000030400788c */ /* 0x000fe8000bf05270 */
[----:B------:R-:W-:Y:S06]  /*5d00*/  USEL UR5, URZ, 0x1, UP0 ;  /* 0x00000001ff057887 */ /* 0x000fec0008000000 */
[----:B------:R-:W-:Y:S01]  /*5d10*/  LOP3.LUT R15, R15, UR5, RZ, 0x3c, !PT ;  /* 0x000000050f0f7c12 */ /* 0x000fe2000f8e3cff */
[----:B-1----:R-:W-:Y:S01]  /*5d20*/  USEL UR12, UR4, URZ, UP0 ;  /* 0x000000ff040c7287 */ /* 0x002fe20008000000 */
[----:B------:R-:W-:Y:S11]  /*5d30*/  BRA.U UP1, `(.L_x_106) ;  /* 0xfffffff101f07547 */ /* 0x000ff6000b83ffff */
[----:B------:R-:W-:Y:S01]  /*5d40*/  UIADD3 UR24, UPT, UPT, UR24, 0x1b8, URZ ;  /* 0x000001b818187890 */ /* 0x000fe2000fffe0ff */
[----:B------:R-:W-:-:S03]  /*5d50*/  SHF.L.U32 R2, R15, 0x1f, RZ ;  /* 0x0000001f0f027819 */ /* 0x000fc600000006ff */
[----:B------:R-:W-:-:S09]  /*5d60*/  ULEA UR4, UR12, UR24, 0x3 ;  /* 0x000000180c047291 */ /* 0x000fd2000f8e18ff */
[----:B------:R-:W1:Y:S02]  /*5d70*/  SYNCS.PHASECHK.TRANS64.TRYWAIT P0, [UR4], R2 ;  /* 0x00000002ff0075a7 */ /* 0x000e640008001104 */
[----:B-1----:R-:W-:Y:S05]  /*5d80*/  @!P0 BRA `(.L_x_107) ;  /* 0x00000038000c8947 */ /* 0x002fea0003800000 */
.L_x_223:
        /* <DEDUP_REMOVED lines=9> */
.L_x_225:
[----:B------:R-:W-:-:S04]  /*5e20*/  UIADD3 UR4, UPT, UPT, UR4, 0x1, URZ ;  /* 0x0000000104047890 */ /* 0x000fc8000fffe0ff */
[----:B------:R-:W-:-:S04]  /*5e30*/  UISETP.NE.AND UP0, UPT, UR4, 0x3, UPT ;  /* 0x000000030400788c */ /* 0x000fc8000bf05270 */
[----:B------:R-:W-:Y:S02]  /*5e40*/  USEL UR5, URZ, 0x1, UP0 ;  /* 0x00000001ff057887 */ /* 0x000fe40008000000 */
[----:B------:R-:W-:-:S04]  /*5e50*/  USEL UR4, UR4, URZ, UP0 ;  /* 0x000000ff04047287 */ /* 0x000fc80008000000 */
[----:B------:R-:W-:Y:S01]  /*5e60*/  ULEA UR4, UR4, UR24, 0x3 ;  /* 0x0000001804047291 */ /* 0x000fe2000f8e18ff */
[----:B-1----:R-:W-:-:S04]  /*5e70*/  LOP3.LUT R2, R15, UR5, RZ, 0x3c, !PT ;  /* 0x000000050f027c12 */ /* 0x002fc8000f8e3cff */
[----:B------:R-:W-:Y:S01]  /*5e80*/  SHF.L.U32 R2, R2, 0x1f, RZ ;  /* 0x0000001f02027819 */ /* 0x000fe200000006ff */
[----:B------:R-:W-:-:S07]  /*5e90*/  IMAD.U32 R0, RZ, RZ, UR4 ;  /* 0x00000004ff007e24 */ /* 0x000fce000f8e00ff */
.L_x_109:
[----:B-1----:R1:W4:Y:S02]  /*5ea0*/  SYNCS.PHASECHK.TRANS64.TRYWAIT P0, [R0+URZ], R2 ;  /* 0x00000002000075a7 */ /* 0x00232400080011ff */
[----:B----4-:R-:W-:Y:S05]  /*5eb0*/  @!P0 NANOSLEEP.SYNCS 0x989680 ;  /* 0x009896800000895d */ /* 0x010fea0003900000 */
[----:B------:R-:W4:Y:S02]  /*5ec0*/  @!P0 SYNCS.PHASECHK.TRANS64 P0, [R0+URZ], R2 ;  /* 0x00000002000085a7 */ /* 0x000f2400080010ff */
[----:B--2-4-:R-:W-:Y:S05]  /*5ed0*/  @P0 EXIT ;  /* 0x000000000000094d */ /* 0x014fea0003800000 */
[----:B------:R-:W-:Y:S05]  /*5ee0*/  BRA `(.L_x_109) ;  /* 0xfffffffc00ec7947 */ /* 0x000fea000383ffff */
.L_x_97:
[----:B------:R-:W-:-:S06]  /*5ef0*/  UISETP.GE.AND UP0, UPT, UR20, 0x4, UPT ;  /* 0x000000041400788c */ /* 0x000fcc000bf06270 */
[----:B------:R-:W-:-:S13]  /*5f00*/  PLOP3.LUT P0, PT, PT, PT, UP0, 0x80, 0x8 ;  /* 0x000000000008781c */ /* 0x000fda0003f0f008 */
[----:B-1----:R-:W-:Y:S05]  /*5f10*/  @!P0 EXIT ;  /* 0x000000000000894d */ /* 0x002fea0003800000 */
[----:B------:R-:W-:Y:S01]  /*5f20*/  BAR.SYNC.DEFER_BLOCKING 0x6, 0xa0 ;  /* 0x0182800000007b1d */ /* 0x000fe20000010000 */
[C---:B------:R-:W-:Y:S01]  /*5f30*/  IMAD.SHL.U32 R5, R58.reuse, 0x20, RZ ;  /* 0x000000203a057824 */ /* 0x040fe200078e00ff */
[C---:B------:R-:W-:Y:S01]  /*5f40*/  LOP3.LUT P0, RZ, R58.reuse, 0x4, RZ, 0xc0, !PT ;  /* 0x000000043aff7812 */ /* 0x040fe2000780c0ff */
[C---:B------:R-:W-:Y:S01]  /*5f50*/  IMAD.SHL.U32 R4, R58.reuse, 0x10, RZ ;  /* 0x000000103a047824 */ /* 0x040fe200078e00ff */
[----:B------:R-:W-:Y:S01]  /*5f60*/  CS2R R54, SRZ ;  /* 0x0000000000367805 */ /* 0x000fe2000001ff00 */
[C---:B------:R-:W-:Y:S01]  /*5f70*/  IMAD.SHL.U32 R48, R58.reuse, 0x4, RZ ;  /* 0x000000043a307824 */ /* 0x040fe200078e00ff */
[----:B------:R-:W-:Y:S02]  /*5f80*/  UMOV UR44, 0x400 ;  /* 0x00000400002c7882 */ /* 0x000fe40000000000 */
[----:B------:R-:W1:Y:S01]  /*5f90*/  LDC.64 R44, c[0x0][0x888] ;  /* 0x00022200ff2c7b82 */ /* 0x000e620000000a00 */
[----:B------:R-:W-:Y:S01]  /*5fa0*/  ULEA UR44, UR54, UR44, 0x18 ;  /* 0x0000002c362c7291 */ /* 0x000fe2000f8ec0ff */
[----:B------:R-:W-:Y:S01]  /*5fb0*/  LOP3.LUT R6, R5, 0xc0, RZ, 0xc0, !PT ;  /* 0x000000c005067812 */ /* 0x000fe200078ec0ff */
[----:B------:R-:W-:Y:S01]  /*5fc0*/  IMAD.U32 R23, R58, 0x10000, RZ ;  /* 0x000100003a177824 */ /* 0x000fe200078e00ff */
[----:B------:R-:W-:Y:S01]  /*5fd0*/  LOP3.LUT R4, R4, 0x600, RZ, 0xc0, !PT ;  /* 0x0000060004047812 */ /* 0x000fe200078ec0ff */
[----:B------:R-:W-:Y:S01]  /*5fe0*/  UIADD3 UR4, UPT, UPT, UR44, 0x400, URZ ;  /* 0x000004002c047890 */ /* 0x000fe2000fffe0ff */
[----:B------:R-:W-:Y:S01]  /*5ff0*/  LOP3.LUT R48, R6, 0x18, R48, 0xf8, !PT ;  /* 0x0000001806307812 */ /* 0x000fe200078ef830 */
[----:B------:R-:W-:Y:S01]  /*6000*/  IMAD.MOV.U32 R57, RZ, RZ, 0x10 ;  /* 0x00000010ff397424 */ /* 0x000fe200078e00ff */
[----:B------:R-:W2:Y:S01]  /*6010*/  LDC.64 R46, c[0x0][0x890] ;  /* 0x00022400ff2e7b82 */ /* 0x000ea20000000a00 */
[----:B------:R-:W-:Y:S01]  /*6020*/  SHF.R.U32.HI R6, RZ, 0x1, R58 ;  /* 0x00000001ff067819 */ /* 0x000fe2000001163a */
[----:B------:R-:W-:Y:S01]  /*6030*/  IMAD.MOV.U32 R22, RZ, RZ, RZ ;  /* 0x000000ffff167224 */ /* 0x000fe200078e00ff */
[--C-:B------:R-:W-:Y:S01]  /*6040*/  LOP3.LUT R4, R4, 0x20, R5.reuse, 0xf8, !PT ;  /* 0x0000002004047812 */ /* 0x100fe200078ef805 */
[----:B------:R-:W-:Y:S01]  /*6050*/  IMAD.MOV.U32 R56, RZ, RZ, RZ ;  /* 0x000000ffff387224 */ /* 0x000fe200078e00ff */
[----:B------:R-:W-:Y:S01]  /*6060*/  LOP3.LUT R23, R23, 0x600000, RZ, 0xc0, !PT ;  /* 0x0060000017177812 */ /* 0x000fe200078ec0ff */
[----:B------:R-:W-:Y:S01]  /*6070*/  IMAD.U32 R60, RZ, RZ, UR4 ;  /* 0x00000004ff3c7e24 */ /* 0x000fe2000f8e00ff */
[----:B------:R-:W-:Y:S01]  /*6080*/  LOP3.LUT R48, R48, 0x8, R6, 0x78, !PT ;  /* 0x0000000830307812 */ /* 0x000fe200078e7806 */
[----:B------:R-:W3:Y:S01]  /*6090*/  LDC.64 R42, c[0x0][0x8b0] ;  /* 0x00022c00ff2a7b82 */ /* 0x000ee20000000a00 */
[----:B------:R-:W4:Y:S01]  /*60a0*/  LDS R0, [UR44+0x290] ;  /* 0x0002902cff007984 */ /* 0x000f220008000800 */
[----:B------:R-:W-:Y:S01]  /*60b0*/  LOP3.LUT R4, R4, 0x100, R5, 0xf8, !PT ;  /* 0x0000010004047812 */ /* 0x000fe200078ef805 */
[----:B------:R-:W1:Y:S01]  /*60c0*/  LDCU UR63, c[0x0][0x370] ;  /* 0x00006e00ff3f77ac */ /* 0x000e620008000800 */
[----:B------:R-:W-:-:S02]  /*60d0*/  LOP3.LUT R58, R58, 0x60, RZ, 0xc0, !PT ;  /* 0x000000603a3a7812 */ /* 0x000fc400078ec0ff */
[----:B------:R-:W-:Y:S01]  /*60e0*/  LOP3.LUT R48, R4, R48, RZ, 0xfc, !PT ;  /* 0x0000003004307212 */ /* 0x000fe200078efcff */
[----:B------:R-:W1:Y:S01]  /*60f0*/  LDCU UR41, c[0x0][0xb0c] ;  /* 0x00016180ff2977ac */ /* 0x000e620008000800 */
[----:B------:R-:W1:Y:S01]  /*6100*/  LDC.64 R40, c[0x0][0x8a8] ;  /* 0x00022a00ff287b82 */ /* 0x000e620000000a00 */
[----:B------:R-:W-:Y:S01]  /*6110*/  SEL R57, R57, 0xfffffff0, !P0 ;  /* 0xfffffff039397807 */ /* 0x000fe20004000000 */
[----:B------:R-:W1:Y:S01]  /*6120*/  LDCU UR39, c[0x0][0xb30] ;  /* 0x00016600ff2777ac */ /* 0x000e620008000800 */
[----:B------:R-:W1:Y:S01]  /*6130*/  LDCU.64 UR60, c[0x0][0x888] ;  /* 0x00011100ff3c77ac */ /* 0x000e620008000a00 */
[----:B------:R-:W1:Y:S01]  /*6140*/  LDCU.64 UR42, c[0x0][0xb28] ;  /* 0x00016500ff2a77ac */ /* 0x000e620008000a00 */
[----:B------:R-:W1:Y:S01]  /*6150*/  LDCU.128 UR56, c[0x0][0xb10] ;  /* 0x00016200ff3877ac */ /* 0x000e620008000c00 */
[----:B------:R-:W1:Y:S01]  /*6160*/  LDCU UR62, c[0x0][0x374] ;  /* 0x00006e80ff3e77ac */ /* 0x000e620008000800 */
[----:B------:R-:W-:Y:S01]  /*6170*/  UMOV UR55, 0x1 ;  /* 0x0000000100377882 */ /* 0x000fe20000000000 */
[----:B------:R-:W-:Y:S01]  /*6180*/  UMOV UR46, URZ ;  /* 0x000000ff002e7c82 */ /* 0x000fe20008000000 */
[----:B------:R-:W-:Y:S01]  /*6190*/  UMOV UR53, URZ ;  /* 0x000000ff00357c82 */ /* 0x000fe20008000000 */
[----:B------:R-:W-:Y:S01]  /*61a0*/  UMOV UR52, URZ ;  /* 0x000000ff00347c82 */ /* 0x000fe20008000000 */
[----:B--2-4-:R-:W-:-:S07]  /*61b0*/  IMAD.IADD R23, R0, 0x1, R23 ;  /* 0x0000000100177824 */ /* 0x014fce00078e0217 */
.L_x_140:
[C---:B------:R-:W-:Y:S02]  /*61c0*/  LEA R0, R54.reuse, UR44, 0x3 ;  /* 0x0000002c36007c11 */ /* 0x040fe4000f8e18ff */
[----:B------:R-:W-:Y:S02]  /*61d0*/  SHF.L.U32 R2, R55, 0x1f, RZ ;  /* 0x0000001f37027819 */ /* 0x000fe400000006ff */
[----:B-1----:R-:W-:Y:S02]  /*61e0*/  LEA R4, R54, UR44, 0x4 ;  /* 0x0000002c36047c11 */ /* 0x002fe4000f8e20ff */
[----:B------:R-:W2:Y:S02]  /*61f0*/  SYNCS.PHASECHK.TRANS64.TRYWAIT P0, [R0+URZ+0x1e0], R2 ;  /* 0x0001e002000075a7 */ /* 0x000ea400080011ff */
[----:B--2---:R-:W-:Y:S05]  /*6200*/  @!P0 BRA `(.L_x_110) ;  /* 0x00000034001c8947 */ /* 0x004fea0003800000 */
.L_x_226:
[----:B------:R-:W-:Y:S01]  /*6210*/  R2UR UR7, R59 ;  /* 0x000000003b0772ca */ /* 0x000fe200000e0000 */
[----:B------:R-:W4:Y:S01]  /*6220*/  LDS.128 R4, [R4+0x270] ;  /* 0x0002700004047984 */ /* 0x000f220000000c00 */
[----:B--2---:R-:W-:Y:S01]  /*6230*/  VIADD R0, R0, 0x1f0 ;  /* 0x000001f000007836 */ /* 0x004fe20000000000 */
[----:B------:R-:W-:Y:S04]  /*6240*/  UISETP.GE.AND UP0, UPT, UR40, 0x1, UPT ;  /* 0x000000012800788c */ /* 0x000fe8000bf06270 */
[----:B------:R-:W-:Y:S01]  /*6250*/  PRMT R0, RZ, 0x654, R0 ;  /* 0x00000654ff007816 */ /* 0x000fe20000000000 */
[----:B------:R-:W-:Y:S01]  /*6260*/  @!PT LDS RZ, [RZ] ;  /* 0x00000000fffff984 */ /* 0x000fe20000000800 */
[----:B------:R-:W-:Y:S01]  /*6270*/  @!PT LDS RZ, [RZ] ;  /* 0x00000000fffff984 */ /* 0x000fe20000000800 */
[----:B------:R-:W-:Y:S01]  /*6280*/  @!PT LDS RZ, [RZ] ;  /* 0x00000000fffff984 */ /* 0x000fe20000000800 */
[----:B------:R-:W-:Y:S01]  /*6290*/  @!PT LDS RZ, [RZ] ;  /* 0x00000000fffff984 */ /* 0x000fe20000000800 */
[----:B------:R2:W-:Y:S06]  /*62a0*/  MEMBAR.ALL.CTA ;  /* 0x0000000000007992 */ /* 0x0005ec0000008000 */
[----:B--2---:R-:W2:Y:S02]  /*62b0*/  FENCE.VIEW.ASYNC.S ;  /* 0x00000000000073c6 */ /* 0x004ea40000000000 */
[----:B--2---:R2:W-:Y:S01]  /*62c0*/  SYNCS.ARRIVE.TRANS64.RED.A1T0 RZ, [R0+URZ], RZ ;  /* 0x000000ff00ff79a7 */ /* 0x0045e200081004ff */
[----:B----4-:R-:W-:Y:S11]  /*62d0*/  LOP3.LUT P0, RZ, R6, 0x1, RZ, 0xc0, !PT ;  /* 0x0000000106ff7812 */ /* 0x010ff6000780c0ff */
[----:B------:R-:W-:Y:S02]  /*62e0*/  @!UPT UIADD3 URZ, UPT, UPT, URZ, URZ, URZ ;  /* 0x000000fffffff290 */ /* 0x000fe4000fffe0ff */
[----:B------:R-:W-:Y:S01]  /*62f0*/  VOTEU.ANY UP1, P0 ;  /* 0x0000000000ff7886 */ /* 0x000fe20000020100 */
[----:B------:R-:W-:Y:S01]  /*6300*/  PLOP3.LUT P0, PT, PT, PT, UP1, 0x80, 0x8 ;  /* 0x000000000008781c */ /* 0x000fe20003f0f018 */
[----:B------:R-:W-:Y:S06]  /*6310*/  UP2UR UR4, UPR, URZ, 0x2 ;  /* 0x00000002ff047883 */ /* 0x000fec0008000000 */
[----:B------:R-:W-:Y:S06]  /*6320*/  IMAD.U32 R61, RZ, RZ, UR4 ;  /* 0x00000004ff3d7e24 */ /* 0x000fec000f8e00ff */
[----:B------:R-:W-:Y:S02]  /*6330*/  @P0 SHF.R.U32.HI R2, RZ, 0x10, R5 ;  /* 0x00000010ff020819 */ /* 0x000fe40000011605 */
[----:B------:R-:W-:Y:S02]  /*6340*/  @P0 MOV R3, R4 ;  /* 0x0000000400030202 */ /* 0x000fe40000000f00 */
[----:B------:R-:W-:Y:S02]  /*6350*/  @P0 R2UR UR4, R2 ;  /* 0x00000000020402ca */ /* 0x000fe400000e0000 */
[----:B------:R-:W-:Y:S02]  /*6360*/  @P0 LOP3.LUT R4, R5, 0xffff, RZ, 0xc0, !PT ;  /* 0x0000ffff05040812 */ /* 0x000fe400078ec0ff */
[----:B------:R-:W-:Y:S02]  /*6370*/  @P0 R2UR UR6, R3 ;  /* 0x00000000030602ca */ /* 0x000fe400000e0000 */
[----:B------:R-:W-:Y:S07]  /*6380*/  @P0 R2UR UR5, R4 ;  /* 0x00000000040502ca */ /* 0x000fee00000e0000 */
[----:B------:R-:W-:Y:S02]  /*6390*/  @UP1 UMOV UR7, UR4 ;  /* 0x0000000400071c82 */ /* 0x000fe40008000000 */
[----:B------:R-:W-:Y:S02]  /*63a0*/  IMAD.U32 R59, RZ, RZ, UR7 ;  /* 0x00000007ff3b7e24 */ /* 0x000fe4000f8e00ff */
[----:B------:R-:W-:Y:S02]  /*63b0*/  @UP1 UMOV UR38, UR6 ;  /* 0x0000000600261c82 */ /* 0x000fe40008000000 */
[----:B------:R-:W-:Y:S01]  /*63c0*/  @UP1 UMOV UR37, UR5 ;  /* 0x0000000500251c82 */ /* 0x000fe20008000000 */
[----:B--2---:R-:W-:Y:S05]  /*63d0*/  BRA.U !UP0, `(.L_x_111) ;  /* 0x0000000108cc7547 */ /* 0x004fea000b800000 */
[----:B------:R-:W2:Y:S01]  /*63e0*/  LDCU UR12, c[0x0][0xb20] ;  /* 0x00016400ff0c77ac */ /* 0x000ea20008000800 */
[----:B-1----:R-:W-:Y:S02]  /*63f0*/  UIMAD.WIDE.U32 UR4, UR62, UR59, URZ ;  /* 0x0000003b3e0472a5 */ /* 0x002fe4000f8e00ff */
[----:B------:R-:W-:Y:S02]  /*6400*/  UIMAD.WIDE.U32 UR6, UR63, UR56, URZ ;  /* 0x000000383f0672a5 */ /* 0x000fe4000f8e00ff */
[----:B------:R-:W-:Y:S02]  /*6410*/  UISETP.NE.AND UP0, UPT, UR58, 0x1, UPT ;  /* 0x000000013a00788c */ /* 0x000fe4000bf05270 */
[----:B------:R-:W-:Y:S02]  /*6420*/  UIMAD.WIDE.U32 UR8, UR37, UR59, URZ ;  /* 0x0000003b250872a5 */ /* 0x000fe4000f8e00ff */
[----:B------:R-:W-:Y:S02]  /*6430*/  UIMAD.WIDE.U32 UR10, UR38, UR56, URZ ;  /* 0x00000038260a72a5 */ /* 0x000fe4000f8e00ff */
[----:B------:R-:W-:Y:S02]  /*6440*/  UISETP.NE.AND UP1, UPT, UR41, 0x1, UPT ;  /* 0x000000012900788c */ /* 0x000fe4000bf25270 */
[----:B------:R-:W-:Y:S01]  /*6450*/  UISETP.NE.AND UP2, UPT, UR40, 0x1, UPT ;  /* 0x000000012800788c */ /* 0x000fe2000bf45270 */
[----:B------:R-:W-:Y:S02]  /*6460*/  UMOV UR4, UR5 ;  /* 0x0000000500047c82 */ /* 0x000fe40008000000 */
[----:B--2---:R-:W-:Y:S03]  /*6470*/  USHF.R.U32.HI UR5, URZ, UR12, UR4 ;  /* 0x0000000cff057299 */ /* 0x004fe60008011604 */
[----:B------:R-:W-:Y:S02]  /*6480*/  UMOV UR4, UR7 ;  /* 0x0000000700047c82 */ /* 0x000fe40008000000 */
[----:B------:R-:W-:Y:S02]  /*6490*/  USHF.R.U32.HI UR7, URZ, UR57, UR4 ;  /* 0x00000039ff077299 */ /* 0x000fe40008011604 */
[----:B------:R-:W-:Y:S02]  /*64a0*/  USEL UR4, UR62, UR5, !UP0 ;  /* 0x000000053e047287 */ /* 0x000fe4000c000000 */
[----:B------:R-:W-:Y:S01]  /*64b0*/  USEL UR7, UR63, UR7, !UP1 ;  /* 0x000000073f077287 */ /* 0x000fe2000c800000 */
[----:B------:R-:W-:Y:S01]  /*64c0*/  UMOV UR5, UR9 ;  /* 0x0000000900057c82 */ /* 0x000fe20008000000 */
[----:B------:R-:W-:Y:S02]  /*64d0*/  UIMAD.WIDE.U32 UR8, UR4, UR42, URZ ;  /* 0x0000002a040872a5 */ /* 0x000fe4000f8e00ff */
[----:B------:R-:W-:Y:S03]  /*64e0*/  USHF.R.U32.HI UR6, URZ, UR12, UR5 ;  /* 0x0000000cff067299 */ /* 0x000fe60008011605 */
[----:B------:R-:W-:Y:S01]  /*64f0*/  UMOV UR5, UR11 ;  /* 0x0000000b00057c82 */ /* 0x000fe20008000000 */
[----:B------:R-:W-:Y:S02]  /*6500*/  UIMAD.WIDE.U32 UR10, UR7, UR42, URZ ;  /* 0x0000002a070a72a5 */ /* 0x000fe4000f8e00ff */
[----:B------:R-:W-:Y:S02]  /*6510*/  USHF.R.U32.HI UR12, URZ, UR57, UR5 ;  /* 0x00000039ff0c7299 */ /* 0x000fe40008011605 */
[----:B------:R-:W-:Y:S01]  /*6520*/  USEL UR6, UR37, UR6, !UP0 ;  /* 0x0000000625067287 */ /* 0x000fe2000c000000 */
[----:B------:R-:W-:Y:S02]  /*6530*/  UMOV UR5, UR9 ;  /* 0x0000000900057c82 */ /* 0x000fe40008000000 */
[----:B------:R-:W-:Y:S01]  /*6540*/  UMOV UR10, UR11 ;  /* 0x0000000b000a7c82 */ /* 0x000fe20008000000 */
[----:B------:R-:W-:Y:S02]  /*6550*/  @UP2 USHF.R.U32.HI UR4, URZ, UR43, UR5 ;  /* 0x0000002bff042299 */ /* 0x000fe40008011605 */
[----:B------:R-:W-:Y:S02]  /*6560*/  @UP2 USHF.R.U32.HI UR7, URZ, UR43, UR10 ;  /* 0x0000002bff072299 */ /* 0x000fe4000801160a */
[----:B------:R-:W-:Y:S02]  /*6570*/  UIMAD UR4, UR40, UR4, URZ ;  /* 0x00000004280472a4 */ /* 0x000fe4000f8e02ff */
[----:B------:R-:W-:Y:S02]  /*6580*/  UIMAD.WIDE.U32 UR10, UR6, UR42, URZ ;  /* 0x0000002a060a72a5 */ /* 0x000fe4000f8e00ff */
[----:B------:R-:W-:Y:S02]  /*6590*/  USEL UR5, UR38, UR12, !UP1 ;  /* 0x0000000c26057287 */ /* 0x000fe4000c800000 */
[----:B------:R-:W-:Y:S02]  /*65a0*/  UIMAD UR8, UR40, UR7, URZ ;  /* 0x00000007280872a4 */ /* 0x000fe4000f8e02ff */
[----:B------:R-:W-:Y:S03]  /*65b0*/  UISETP.GE.AND UP0, UPT, UR6, UR4, UPT ;  /* 0x000000040600728c */ /* 0x000fe6000bf06270 */
[----:B------:R-:W-:Y:S01]  /*65c0*/  UMOV UR4, UR11 ;  /* 0x0000000b00047c82 */ /* 0x000fe20008000000 */
[----:B------:R-:W-:Y:S02]  /*65d0*/  UISETP.GE.OR UP0, UPT, UR5, UR8, UP0 ;  /* 0x000000080500728c */ /* 0x000fe40008706670 */
[----:B------:R-:W-:Y:S02]  /*65e0*/  USHF.R.U32.HI UR4, URZ, UR43, UR4 ;  /* 0x0000002bff047299 */ /* 0x000fe40008011604 */
[----:B------:R-:W-:Y:S02]  /*65f0*/  UIMAD.WIDE.U32 UR8, UR5, UR42, URZ ;  /* 0x0000002a050872a5 */ /* 0x000fe4000f8e00ff */
[----:B------:R-:W-:Y:S02]  /*6600*/  USEL UR11, UR6, UR4, !UP2 ;  /* 0x00000004060b7287 */ /* 0x000fe4000d000000 */
[----:B------:R-:W-:Y:S02]  /*6610*/  UIADD3 UR8, UPT, UPT, -UR5, URZ, URZ ;  /* 0x000000ff05087290 */ /* 0x000fe4000fffe1ff */
[----:B------:R-:W-:Y:S01]  /*6620*/  UIADD3 UR10, UPT, UPT, -UR11, URZ, URZ ;  /* 0x000000ff0b0a7290 */ /* 0x000fe2000fffe1ff */
[----:B------:R-:W-:Y:S01]  /*6630*/  @!UP0 UMOV UR4, UR9 ;  /* 0x0000000900048c82 */ /* 0x000fe20008000000 */
[----:B------:R-:W-:Y:S02]  /*6640*/  UIADD3 UR9, UPT, UPT, -UR6, URZ, URZ ;  /* 0x000000ff06097290 */ /* 0x000fe4000fffe1ff */
[----:B------:R-:W-:Y:S02]  /*6650*/  @!UP0 USHF.R.U32.HI UR4, URZ, UR43, UR4 ;  /* 0x0000002bff048299 */ /* 0x000fe40008011604 */
[----:B------:R-:W-:Y:S02]  /*6660*/  UIMAD UR10, UR40, UR10, UR6 ;  /* 0x0000000a280a72a4 */ /* 0x000fe4000f8e0206 */
[----:B------:R-:W-:Y:S04]  /*6670*/  @!UP0 USEL UR4, UR5, UR4, !UP2 ;  /* 0x0000000405048287 */ /* 0x000fe8000d000000 */
[----:B------:R-:W-:Y:S02]  /*6680*/  @!UP0 UIMAD UR10, UR7, UR10, UR4 ;  /* 0x0000000a070a82a4 */ /* 0x000fe4000f8e0204 */
[----:B------:R-:W-:Y:S02]  /*6690*/  @!UP0 UIADD3 UR11, UPT, UPT, UR11, -UR4, URZ ;  /* 0x800000040b0b8290 */ /* 0x000fe4000fffe0ff */
[----:B------:R-:W-:Y:S02]  /*66a0*/  UIMAD UR7, UR41, UR8, UR38 ;  /* 0x00000008290772a4 */ /* 0x000fe4000f8e0226 */
[----:B------:R-:W-:Y:S02]  /*66b0*/  @!UP0 UIMAD UR6, UR11, UR40, UR5 ;  /* 0x000000280b0682a4 */ /* 0x000fe4000f8e0205 */
[----:B------:R-:W-:Y:S01]  /*66c0*/  UIMAD UR4, UR58, UR9, UR37 ;  /* 0x000000093a0472a4 */ /* 0x000fe2000f8e0225 */
[----:B------:R-:W-:Y:S02]  /*66d0*/  @!UP0 UMOV UR5, UR10 ;  /* 0x0000000a00058c82 */ /* 0x000fe40008000000 */
[----:B------:R-:W-:Y:S02]  /*66e0*/  UIMAD UR38, UR5, UR41, UR7 ;  /* 0x00000029052672a4 */ /* 0x000fe4000f8e0207 */
[----:B------:R-:W-:Y:S11]  /*66f0*/  UIMAD UR37, UR6, UR58, UR4 ;  /* 0x0000003a062572a4 */ /* 0x000ff6000f8e0204 */
[----:B------:R-:W-:Y:S01]  /*6700*/  @!UPT UIADD3 URZ, UPT, UPT, URZ, URZ, URZ ;  /* 0x000000fffffff290 */ /* 0x000fe2000fffe0ff */
.L_x_111:
[----:B-1----:R-:W-:Y:S01]  /*6710*/  UISETP.NE.AND UP0, UPT, UR39, 0x1, UPT ;  /* 0x000000012700788c */ /* 0x002fe2000bf05270 */
[----:B------:R-:W-:Y:S01]  /*6720*/  R2UR UR11, R60 ;  /* 0x000000003c0b72ca */ /* 0x000fe200000e0000 */
[----:B------:R-:W-:Y:S01]  /*6730*/  USHF.L.U32 UR50, UR29, 0x6, URZ ;  /* 0x000000061d327899 */ /* 0x000fe200080006ff */
[----:B------:R-:W-:Y:S01]  /*6740*/  IADD3 R54, PT, PT, R54, 0x1, RZ ;  /* 0x0000000136367810 */ /* 0x000fe20007ffe0ff */
[----:B------:R-:W-:Y:S07]  /*6750*/  USHF.L.U32 UR49, UR32, 0x6, URZ ;  /* 0x0000000620317899 */ /* 0x000fee00080006ff */
[----:B------:R-:W1:Y:S01]  /*6760*/  @!UP0 LDCU.128 UR12, c[0x0][0xb10] ;  /* 0x00016200ff0c87ac */ /* 0x000e620008000c00 */
[----:B------:R-:W2:Y:S01]  /*6770*/  @!UP0 LDCU UR5, c[0x0][0xb0c] ;  /* 0x00016180ff0587ac */ /* 0x000ea20008000800 */
[----:B------:R-:W4:Y:S01]  /*6780*/  @!UP0 LDCU UR10, c[0x0][0xb20] ;  /* 0x00016400ff0a87ac */ /* 0x000f220008000800 */
[----:B-1----:R-:W-:Y:S02]  /*6790*/  UIMAD.WIDE.U32 UR8, UR38, UR12, URZ ;  /* 0x0000000c260872a5 */ /* 0x002fe4000f8e00ff */
[----:B------:R-:W-:Y:S02]  /*67a0*/  UIMAD.WIDE.U32 UR6, UR37, UR15, URZ ;  /* 0x0000000f250672a5 */ /* 0x000fe4000f8e00ff */
[----:B------:R-:W-:Y:S03]  /*67b0*/  @!UP0 UISETP.NE.AND UP1, UPT, UR14, 0x1, UPT ;  /* 0x000000010e00888c */ /* 0x000fe6000bf25270 */
[----:B------:R-:W-:Y:S01]  /*67c0*/  @!UP0 UMOV UR4, UR9 ;  /* 0x0000000900048c82 */ /* 0x000fe20008000000 */
[----:B--2---:R-:W-:Y:S02]  /*67d0*/  @!UP0 UISETP.NE.AND UP2, UPT, UR5, 0x1, UPT ;  /* 0x000000010500888c */ /* 0x004fe4000bf45270 */
[----:B------:R-:W-:Y:S01]  /*67e0*/  @!UP0 USHF.R.U32.HI UR4, URZ, UR13, UR4 ;  /* 0x0000000dff048299 */ /* 0x000fe20008011604 */
[----:B------:R-:W-:Y:S02]  /*67f0*/  @!UP0 UMOV UR6, UR7 ;  /* 0x0000000700068c82 */ /* 0x000fe40008000000 */
[----:B----4-:R-:W-:Y:S02]  /*6800*/  @!UP0 USHF.R.U32.HI UR6, URZ, UR10, UR6 ;  /* 0x0000000aff068299 */ /* 0x010fe40008011606 */
[----:B------:R-:W-:Y:S02]  /*6810*/  @!UP0 USEL UR7, UR38, UR4, !UP2 ;  /* 0x0000000426078287 */ /* 0x000fe4000d000000 */
[----:B------:R-:W-:Y:S04]  /*6820*/  @!UP0 USEL UR6, UR37, UR6, !UP1 ;  /* 0x0000000625068287 */ /* 0x000fe8000c800000 */
[----:B------:R-:W-:Y:S02]  /*6830*/  @!UP0 UIADD3 UR4, UPT, UPT, -UR7, UR6, URZ ;  /* 0x0000000607048290 */ /* 0x000fe4000fffe1ff */
[----:B------:R-:W-:Y:S02]  /*6840*/  @!UP0 UIADD3 UR6, UPT, UPT, UR7, -UR6, URZ ;  /* 0x8000000607068290 */ /* 0x000fe4000fffe0ff */
[----:B------:R-:W-:Y:S02]  /*6850*/  @!UP0 UIMAD UR38, UR4, UR5, UR38 ;  /* 0x00000005042682a4 */ /* 0x000fe4000f8e0226 */
[----:B------:R-:W-:Y:S02]  /*6860*/  @!UP0 UIMAD UR37, UR6, UR14, UR37 ;  /* 0x0000000e062582a4 */ /* 0x000fe4000f8e0225 */
[----:B------:R-:W-:Y:S09]  /*6870*/  ULOP3.LUT UP0, URZ, UR11, 0x1b0, URZ, 0xc0, !UPT ;  /* 0x000001b00bff7892 */ /* 0x000ff2000f80c0ff */
[----:B------:R-:W-:Y:S05]  /*6880*/  BRA.U !UP0, `(.L_x_112) ;  /* 0x00000001087c7547 */ /* 0x000fea000b800000 */
[----:B------:R-:W1:Y:S01]  /*6890*/  LDCU.64 UR8, c[0x4][0x80] ;  /* 0x01001000ff0877ac */ /* 0x000e620008000a00 */
[----:B------:R-:W-:Y:S01]  /*68a0*/  MOV R2, 0x0 ;  /* 0x0000000000027802 */ /* 0x000fe20000000f00 */
[----:B------:R-:W-:Y:S02]  /*68b0*/  HFMA2 R12, -RZ, RZ, 0, 5.9604644775390625e-08 ;  /* 0x00000001ff0c7431 */ /* 0x000fe400000001ff */
[----:B------:R-:W-:Y:S01]  /*68c0*/  IMAD.MOV.U32 R8, RZ, RZ, 0x70 ;  /* 0x00000070ff087424 */ /* 0x000fe200078e00ff */
[----:B------:R2:W4:Y:S01]  /*68d0*/  LDC.64 R14, c[0x4][R2] ;  /* 0x01000000020e7b82 */ /* 0x0005220000000a00 */
[----:B------:R-:W3:Y:S01]  /*68e0*/  LDCU.64 UR6, c[0x4][0x88] ;  /* 0x01001100ff0677ac */ /* 0x000ee20008000a00 */
[----:B------:R-:W-:Y:S01]  /*68f0*/  IMAD.MOV.U32 R13, RZ, RZ, RZ ;  /* 0x000000ffff0d7224 */ /* 0x000fe200078e00ff */
[----:B------:R-:W2:Y:S01]  /*6900*/  LDCU.64 UR4, c[0x4][0x8] ;  /* 0x01000100ff0477ac */ /* 0x000ea20008000a00 */
[----:B-1----:R-:W-:Y:S01]  /*6910*/  MOV R5, UR9 ;  /* 0x0000000900057c02 */ /* 0x002fe20008000f00 */
[----:B------:R-:W-:Y:S01]  /*6920*/  IMAD.U32 R4, RZ, RZ, UR8 ;  /* 0x00000008ff047e24 */ /* 0x000fe2000f8e00ff */
[----:B---3--:R-:W-:Y:S01]  /*6930*/  MOV R7, UR7 ;  /* 0x0000000700077c02 */ /* 0x008fe20008000f00 */
[----:B------:R-:W-:Y:S01]  /*6940*/  IMAD.U32 R6, RZ, RZ, UR6 ;  /* 0x00000006ff067e24 */ /* 0x000fe2000f8e00ff */
[----:B--2---:R-:W-:Y:S01]  /*6950*/  MOV R11, UR5 ;  /* 0x00000005000b7c02 */ /* 0x004fe20008000f00 */
[----:B------:R-:W-:Y:S02]  /*6960*/  IMAD.U32 R10, RZ, RZ, UR4 ;  /* 0x00000004ff0a7e24 */ /* 0x000fe4000f8e00ff */
[----:B------:R-:W-:Y:S07]  /*6970*/  LEPC R20, `(.L_x_113) ;  /* 0x000000001014794e */ /* 0x000fee0000000000 */
[----:B----45:R-:W-:Y:S05]  /*6980*/  CALL.ABS.NOINC R14 ;  /* 0x000000000e007343 */ /* 0x030fea0003c00000 */
.L_x_113:
[----:B------:R-:W1:Y:S01]  /*6990*/  LDCU.64 UR8, c[0x4][0x80] ;  /* 0x01001000ff0877ac */ /* 0x000e620008000a00 */
[----:B------:R-:W2:Y:S01]  /*69a0*/  LDC.64 R2, c[0x4][R2] ;  /* 0x0100000002027b82 */ /* 0x000ea20000000a00 */
[----:B------:R-:W-:Y:S02]  /*69b0*/  HFMA2 R12, -RZ, RZ, 0, 5.9604644775390625e-08 ;  /* 0x00000001ff0c7431 */ /* 0x000fe400000001ff */
[----:B------:R-:W-:Y:S02]  /*69c0*/  IMAD.MOV.U32 R8, RZ, RZ, 0x70 ;  /* 0x00000070ff087424 */ /* 0x000fe400078e00ff */
[----:B------:R-:W-:Y:S01]  /*69d0*/  IMAD.MOV.U32 R13, RZ, RZ, RZ ;  /* 0x000000ffff0d7224 */ /* 0x000fe200078e00ff */
[----:B------:R-:W3:Y:S01]  /*69e0*/  LDCU.64 UR6, c[0x4][0x88] ;  /* 0x01001100ff0677ac */ /* 0x000ee20008000a00 */
[----:B------:R-:W4:Y:S01]  /*69f0*/  LDCU.64 UR4, c[0x4][0x8] ;  /* 0x01000100ff0477ac */ /* 0x000f220008000a00 */
[----:B-1----:R-:W-:Y:S02]  /*6a00*/  MOV R4, UR8 ;  /* 0x0000000800047c02 */ /* 0x002fe40008000f00 */
[----:B------:R-:W-:Y:S02]  /*6a10*/  MOV R5, UR9 ;  /* 0x0000000900057c02 */ /* 0x000fe40008000f00 */
[----:B---3--:R-:W-:Y:S01]  /*6a20*/  MOV R7, UR7 ;  /* 0x0000000700077c02 */ /* 0x008fe20008000f00 */
[----:B------:R-:W-:Y:S01]  /*6a30*/  IMAD.U32 R6, RZ, RZ, UR6 ;  /* 0x00000006ff067e24 */ /* 0x000fe2000f8e00ff */
[----:B----4-:R-:W-:Y:S01]  /*6a40*/  MOV R11, UR5 ;  /* 0x00000005000b7c02 */ /* 0x010fe20008000f00 */
[----:B------:R-:W-:Y:S02]  /*6a50*/  IMAD.U32 R10, RZ, RZ, UR4 ;  /* 0x00000004ff0a7e24 */ /* 0x000fe4000f8e00ff */
[----:B------:R-:W-:Y:S07]  /*6a60*/  LEPC R20, `(.L_x_112) ;  /* 0x000000001014794e */ /* 0x000fee0000000000 */
[----:B--2---:R-:W-:Y:S05]  /*6a70*/  CALL.ABS.NOINC R2 ;  /* 0x0000000002007343 */ /* 0x004fea0003c00000 */
.L_x_112:
[----:B------:R-:W-:Y:S02]  /*6a80*/  ISETP.NE.U32.AND P0, PT, RZ, UR60, PT ;  /* 0x0000003cff007c0c */ /* 0x000fe4000bf05070 */
[C---:B------:R-:W-:Y:S02]  /*6a90*/  ISETP.NE.U32.AND P1, PT, R46.reuse, RZ, PT ;  /* 0x000000ff2e00720c */ /* 0x040fe40003f25070 */
[----:B------:R-:W-:Y:S02]  /*6aa0*/  ISETP.NE.U32.AND P4, PT, R46, RZ, PT ;  /* 0x000000ff2e00720c */ /* 0x000fe40003f85070 */
[----:B------:R-:W-:Y:S02]  /*6ab0*/  ISETP.NE.AND.EX P0, PT, RZ, UR61, PT, P0 ;  /* 0x0000003dff007c0c */ /* 0x000fe4000bf05300 */
[C---:B------:R-:W-:Y:S02]  /*6ac0*/  ISETP.NE.AND.EX P1, PT, R47.reuse, RZ, PT, P1 ;  /* 0x000000ff2f00720c */ /* 0x040fe40003f25310 */
[----:B------:R-:W-:Y:S02]  /*6ad0*/  ISETP.NE.AND.EX P4, PT, R47, RZ, P0, P4 ;  /* 0x000000ff2f00720c */ /* 0x000fe40000785340 */
[----:B---3--:R-:W-:Y:S02]  /*6ae0*/  ISETP.NE.U32.AND P5, PT, R42, RZ, PT ;  /* 0x000000ff2a00720c */ /* 0x008fe40003fa5070 */
[----:B------:R-:W-:Y:S02]  /*6af0*/  ISETP.NE.U32.AND P3, PT, RZ, UR60, PT ;  /* 0x0000003cff007c0c */ /* 0x000fe4000bf65070 */
[----:B------:R-:W-:Y:S02]  /*6b00*/  PLOP3.LUT P2, PT, PT, PT, PT, 0x8, 0x80 ;  /* 0x000000000080781c */ /* 0x000fe40003f4e170 */
[----:B------:R-:W-:Y:S02]  /*6b10*/  ISETP.NE.AND.EX P5, PT, R43, RZ, PT, P5 ;  /* 0x000000ff2b00720c */ /* 0x000fe40003fa5350 */
[----:B------:R-:W-:Y:S03]  /*6b20*/  ISETP.NE.AND.EX P3, PT, RZ, UR61, PT, P3 ;  /* 0x0000003dff007c0c */ /* 0x000fe6000bf65330 */
[----:B------:R-:W-:Y:S01]  /*6b30*/  @!P4 PLOP3.LUT P2, PT, P1, PT, PT, 0x80, 0x8 ;  /* 0x000000000008c81c */ /* 0x000fe20000f4f070 */
[----:B------:R-:W-:Y:S01]  /*6b40*/  @!UPT UIADD3 URZ, UPT, UPT, URZ, URZ, URZ ;  /* 0x000000fffffff290 */ /* 0x000fe2000fffe0ff */
[----:B------:R-:W-:Y:S11]  /*6b50*/  @!P1 BRA `(.L_x_114) ;  /* 0x0000000000309947 */ /* 0x000ff60003800000 */
[----:B------:R-:W-:Y:S01]  /*6b60*/  ISETP.NE.U32.AND P0, PT, R44, RZ, PT ;  /* 0x000000ff2c00720c */ /* 0x000fe20003f05070 */
[----:B------:R-:W1:Y:S01]  /*6b70*/  LDCU.64 UR4, c[0x0][0x358] ;  /* 0x00006b00ff0477ac */ /* 0x000e620008000a00 */
[----:B------:R-:W-:Y:S02]  /*6b80*/  IMAD.MOV.U32 R49, RZ, RZ, 0x1 ;  /* 0x00000001ff317424 */ /* 0x000fe400078e00ff */
[----:B------:R-:W-:Y:S11]  /*6b90*/  ISETP.NE.AND.EX P0, PT, R45, RZ, PT, P0 ;  /* 0x000000ff2d00720c */ /* 0x000ff60003f05300 */
[----:B------:R-:W-:Y:S02]  /*6ba0*/  @!UPT UIADD3 URZ, UPT, UPT, URZ, URZ, URZ ;  /* 0x000000fffffff290 */ /* 0x000fe4000fffe0ff */
[----:B------:R-:W2:Y:S01]  /*6bb0*/  @P0 LDC.64 R2, c[0x0][0x888] ;  /* 0x00022200ff020b82 */ /* 0x000ea20000000a00 */
[----:B------:R-:W-:Y:S04]  /*6bc0*/  @P0 IMAD R0, R46, UR36, RZ ;  /* 0x000000242e000c24 */ /* 0x000fe8000f8e02ff */
[----:B--2---:R-:W-:Y:S04]  /*6bd0*/  @P0 IMAD.WIDE R2, R0, 0x4, R2 ;  /* 0x0000000400020825 */ /* 0x004fe800078e0202 */
[----:B------:R-:W-:Y:S01]  /*6be0*/  HFMA2 R0, -RZ, RZ, 0, 5.9604644775390625e-08 ;  /* 0x00000001ff007431 */ /* 0x000fe200000001ff */
[----:B-1---5:R1:W5:Y:S04]  /*6bf0*/  @P0 LDG.E R26, desc[UR4][R2.64] ;  /* 0x00000004021a0981 */ /* 0x022368000c1e1900 */
[----:B------:R-:W-:Y:S01]  /*6c00*/  @!P0 PRMT R49, R0, 0x7610, R49 ;  /* 0x0000761000318816 */ /* 0x000fe20000000031 */
[----:B-1----:R-:W2:Y:S06]  /*6c10*/  @!P0 LDC R26, c[0x0][0x880] ;  /* 0x00022000ff1a8b82 */ /* 0x002eac0000000800 */
.L_x_114:
[----:B------:R-:W-:Y:S05]  /*6c20*/  @!P5 BRA `(.L_x_115) ;  /* 0x000000000024d947 */ /* 0x000fea0003800000 */
[----:B------:R-:W-:Y:S01]  /*6c30*/  ISETP.NE.U32.AND P0, PT, R40, RZ, PT ;  /* 0x000000ff2800720c */ /* 0x000fe20003f05070 */
[----:B------:R-:W1:Y:S03]  /*6c40*/  LDCU.64 UR4, c[0x0][0x358] ;  /* 0x00006b00ff0477ac */ /* 0x000e660008000a00 */
[----:B------:R-:W-:Y:S11]  /*6c50*/  ISETP.NE.AND.EX P0, PT, R41, RZ, PT, P0 ;  /* 0x000000ff2900720c */ /* 0x000ff60003f05300 */
[----:B------:R-:W-:Y:S02]  /*6c60*/  @!UPT UIADD3 URZ, UPT, UPT, URZ, URZ, URZ ;  /* 0x000000fffffff290 */ /* 0x000fe4000fffe0ff */
[----:B------:R-:W3:Y:S01]  /*6c70*/  @P0 LDC.64 R2, c[0x0][0x8a8] ;  /* 0x00022a00ff020b82 */ /* 0x000ee20000000a00 */
[----:B------:R-:W-:Y:S04]  /*6c80*/  @P0 IMAD R0, R42, UR36, RZ ;  /* 0x000000242a000c24 */ /* 0x000fe8000f8e02ff */
[----:B---3--:R-:W-:Y:S05]  /*6c90*/  @P0 IMAD.WIDE R2, R0, 0x4, R2 ;  /* 0x0000000400020825 */ /* 0x008fea00078e0202 */
[----:B-1---5:R1:W5:Y:S02]  /*6ca0*/  @P0 LDG.E R24, desc[UR4][R2.64] ;  /* 0x0000000402180981 */ /* 0x022364000c1e1900 */
[----:B-1----:R-:W3:Y:S02]  /*6cb0*/  @!P0 LDC R24, c[0x0][0x8a0] ;  /* 0x00022800ff188b82 */ /* 0x002ee40000000800 */
.L_x_115:
[----:B--2--5:R-:W-:Y:S01]  /*6cc0*/  FSETP.NEU.AND P0, PT, R26, RZ, PT ;  /* 0x000000ff1a00720b */ /* 0x024fe20003f0d000 */
[----:B------:R-:W-:Y:S01]  /*6cd0*/  IMAD.U32 R2, RZ, RZ, UR46 ;  /* 0x0000002eff027e24 */ /* 0x000fe2000f8e00ff */
[----:B------:R-:W-:Y:S01]  /*6ce0*/  SEL R5, RZ, 0xffffffff, P3 ;  /* 0xffffffffff057807 */ /* 0x000fe20001800000 */
[----:B------:R-:W-:Y:S01]  /*6cf0*/  ULOP3.LUT UR4, UR55, 0x1, URZ, 0x3c, !UPT ;  /* 0x0000000137047892 */ /* 0x000fe2000f8e3cff */
[----:B------:R-:W-:Y:S01]  /*6d00*/  @!P4 LOP3.LUT P3, RZ, R49, 0xff, RZ, 0xc0, !PT ;  /* 0x000000ff31ffc812 */ /* 0x000fe2000786c0ff */
[----:B------:R-:W-:Y:S01]  /*6d10*/  BSSY B1, `(.L_x_116) ;  /* 0x000003c000017945 */ /* 0x000fe20003800000 */
[----:B------:R-:W-:Y:S01]  /*6d20*/  @!P4 SEL R0, RZ, 0xffffffff, P0 ;  /* 0xffffffffff00c807 */ /* 0x000fe20000000000 */
[----:B------:R-:W-:Y:S01]  /*6d30*/  IMAD.MOV.U32 R66, RZ, RZ, 0x1 ;  /* 0x00000001ff427424 */ /* 0x000fe200078e00ff */
[----:B------:R-:W-:Y:S01]  /*6d40*/  LEA R2, R2, UR44, 0x3 ;  /* 0x0000002c02027c11 */ /* 0x000fe2000f8e18ff */
[----:B------:R-:W-:Y:S01]  /*6d50*/  IMAD.U32 R64, RZ, RZ, UR4 ;  /* 0x00000004ff407e24 */ /* 0x000fe2000f8e00ff */
[----:B------:R-:W-:Y:S01]  /*6d60*/  @P2 SEL R0, R5, R0, !P3 ;  /* 0x0000000005002207 */ /* 0x000fe20005800000 */
[----:B------:R-:W-:Y:S01]  /*6d70*/  IMAD.U32 R65, RZ, RZ, UR46 ;  /* 0x0000002eff417e24 */ /* 0x000fe2000f8e00ff */
[----:B------:R-:W-:Y:S02]  /*6d80*/  LEA R27, R22, UR44, 0x3 ;  /* 0x0000002c161b7c11 */ /* 0x000fe4000f8e18ff */
[----:B------:R-:W-:Y:S02]  /*6d90*/  CS2R R38, SRZ ;  /* 0x0000000000267805 */ /* 0x000fe4000001ff00 */
[----:B------:R-:W-:Y:S02]  /*6da0*/  @!P4 LOP3.LUT R0, R0, 0x1, RZ, 0xc0, !PT ;  /* 0x000000010000c812 */ /* 0x000fe400078ec0ff */
[----:B------:R-:W-:Y:S02]  /*6db0*/  CS2R R36, SRZ ;  /* 0x0000000000247805 */ /* 0x000fe4000001ff00 */
[----:B------:R-:W-:Y:S02]  /*6dc0*/  SHF.L.U32 R3, R56, 0x1f, RZ ;  /* 0x0000001f38037819 */ /* 0x000fe400000006ff */
[----:B------:R-:W-:Y:S02]  /*6dd0*/  CS2R R30, SRZ ;  /* 0x00000000001e7805 */ /* 0x000fe4000001ff00 */
[----:B------:R-:W-:Y:S02]  /*6de0*/  ISETP.NE.U32.OR P5, PT, R0, 0x1, P4 ;  /* 0x000000010000780c */ /* 0x000fe400027a5470 */
[----:B------:R-:W-:Y:S02]  /*6df0*/  CS2R R28, SRZ ;  /* 0x00000000001c7805 */ /* 0x000fe4000001ff00 */
[----:B------:R-:W-:Y:S02]  /*6e00*/  LEA.HI R25, R22, R22, RZ, 0x1 ;  /* 0x0000001616197211 */ /* 0x000fe400078f08ff */
[----:B------:R-:W-:Y:S02]  /*6e10*/  LOP3.LUT P4, R53, R49, 0xff, RZ, 0xc0, !PT ;  /* 0x000000ff31357812 */ /* 0x000fe4000788c0ff */
[----:B------:R-:W-:Y:S02]  /*6e20*/  SEL R4, RZ, 0xffffffff, P0 ;  /* 0xffffffffff047807 */ /* 0x000fe40000000000 */
[----:B------:R-:W-:Y:S02]  /*6e30*/  P2R R62, PR, RZ, 0x20 ;  /* 0x00000020ff3e7803 */ /* 0x000fe40000000000 */
[----:B------:R-:W-:Y:S02]  /*6e40*/  @P1 SEL R4, R5, R4, !P4 ;  /* 0x0000000405041207 */ /* 0x000fe40006000000 */
[----:B------:R-:W-:Y:S02]  /*6e50*/  @P5 SHF.L.U32 R0, R64, 0x1f, RZ ;  /* 0x0000001f40005819 */ /* 0x000fe400000006ff */
[----:B------:R-:W-:Y:S02]  /*6e60*/  LOP3.LUT R4, R4, 0x1, RZ, 0xc0, !PT ;  /* 0x0000000104047812 */ /* 0x000fe400078ec0ff */
[----:B------:R1:W2:Y:S02]  /*6e70*/  @P5 SYNCS.PHASECHK.TRANS64.TRYWAIT P3, [R2+URZ+0x1a0], R0 ;  /* 0x0001a000020055a7 */ /* 0x0002a400080611ff */
[----:B------:R-:W-:Y:S04]  /*6e80*/  ISETP.NE.U32.AND P0, PT, R4, 0x1, PT ;  /* 0x000000010400780c */ /* 0x000fe80003f05070 */
[----:B------:R-:W-:Y:S01]  /*6e90*/  P2R R67, PR, RZ, 0x1 ;  /* 0x00000001ff437803 */ /* 0x000fe20000000000 */
[----:B------:R4:W3:Y:S01]  /*6ea0*/  SYNCS.PHASECHK.TRANS64.TRYWAIT P2, [R27+URZ+0x200], R3 ;  /* 0x000200031b0075a7 */ /* 0x0008e200080411ff */
[C---:B-1----:R-:W-:Y:S01]  /*6eb0*/  IMAD.SHL.U32 R0, R25.reuse, 0x20, RZ ;  /* 0x0000002019007824 */ /* 0x042fe200078e00ff */
[----:B------:R-:W-:Y:S04]  /*6ec0*/  LOP3.LUT R25, R25, 0xffe, RZ, 0xc0, !PT ;  /* 0x00000ffe19197812 */ /* 0x000fe800078ec0ff */
[----:B------:R-:W-:Y:S01]  /*6ed0*/  LOP3.LUT R0, R0, 0xffffffc0, RZ, 0xc0, !PT ;  /* 0xffffffc000007812 */ /* 0x000fe200078ec0ff */
[----:B------:R-:W-:Y:S04]  /*6ee0*/  IMAD.IADD R25, R22, 0x1, -R25 ;  /* 0x0000000116197824 */ /* 0x000fe800078e0a19 */
[----:B------:R-:W-:Y:S04]  /*6ef0*/  IMAD.IADD R0, R23, 0x1, R0 ;  /* 0x0000000117007824 */ /* 0x000fe800078e0200 */
[----:B------:R-:W-:Y:S01]  /*6f00*/  IMAD R25, R25, 0x100000, R0 ;  /* 0x0010000019197824 */ /* 0x000fe200078e0200 */
[----:B--2---:R-:W-:Y:S01]  /*6f10*/  @P5 SEL R66, RZ, 0x1, !P3 ;  /* 0x00000001ff425807 */ /* 0x004fe20005800000 */
[----:B----4-:R-:W-:Y:S06]  /*6f20*/  @!P5 BRA `(.L_x_117) ;  /* 0x000000000068d947 */ /* 0x010fec0003800000 */
[----:B------:R-:W-:Y:S01]  /*6f30*/  HFMA2 R31, -RZ, RZ, 0, 0 ;  /* 0x00000000ff1f7431 */ /* 0x000fe200000001ff */
[----:B------:R-:W-:Y:S01]  /*6f40*/  ISETP.NE.AND P0, PT, R66, RZ, PT ;  /* 0x000000ff4200720c */ /* 0x000fe20003f05270 */
[----:B------:R-:W-:Y:S01]  /*6f50*/  IMAD.U32 R0, RZ, RZ, UR46 ;  /* 0x0000002eff007e24 */ /* 0x000fe2000f8e00ff */
[----:B------:R-:W-:Y:S11]  /*6f60*/  BSSY B0, `(.L_x_118) ;  /* 0x0000005000007945 */ /* 0x000ff60003800000 */
[----:B------:R-:W-:Y:S05]  /*6f70*/  @P0 BRA `(.L_x_119) ;  /* 0x00000000000c0947 */ /* 0x000fea0003800000 */
[----:B------:R-:W-:Y:S04]  /*6f80*/  SHF.L.U32 R4, R64, 0x1f, RZ ;  /* 0x0000001f40047819 */ /* 0x000fe800000006ff */
[----:B------:R-:W1:Y:S02]  /*6f90*/  SYNCS.PHASECHK.TRANS64.TRYWAIT P0, [R2+URZ+0x1a0], R4 ;  /* 0x0001a004020075a7 */ /* 0x000e6400080011ff */
[----:B-1----:R-:W-:Y:S05]  /*6fa0*/  @!P0 BRA `(.L_x_120) ;  /* 0x0000002400c88947 */ /* 0x002fea0003800000 */
.L_x_119:
[----:B------:R-:W-:Y:S05]  /*6fb0*/  BSYNC B0 ;  /* 0x0000000000007941 */ /* 0x000fea0003800000 */
.L_x_118:
[----:B------:R-:W-:Y:S01]  /*6fc0*/  ISETP.NE.AND P0, PT, R67, RZ, PT ;  /* 0x000000ff4300720c */ /* 0x000fe20003f05270 */
[----:B------:R-:W-:Y:S01]  /*6fd0*/  IMAD.MOV.U32 R30, RZ, RZ, RZ ;  /* 0x000000ffff1e7224 */ /* 0x000fe200078e00ff */
[----:B------:R-:W-:Y:S02]  /*6fe0*/  CS2R R28, SRZ ;  /* 0x00000000001c7805 */ /* 0x000fe4000001ff00 */
[----:B------:R-:W-:Y:S02]  /*6ff0*/  CS2R R38, SRZ ;  /* 0x0000000000267805 */ /* 0x000fe4000001ff00 */
[----:B------:R-:W-:Y:S07]  /*7000*/  CS2R R36, SRZ ;  /* 0x0000000000247805 */ /* 0x000fee000001ff00 */
[----:B-1----:R-:W-:Y:S01]  /*7010*/  @P0 IMAD R2, R0, 0x800, R48 ;  /* 0x0000080000020824 */ /* 0x002fe200078e0230 */
[----:B------:R-:W-:Y:S05]  /*7020*/  @P0 WARPSYNC.ALL ;  /* 0x0000000000000948 */ /* 0x000fea0003800000 */
[----:B------:R-:W-:Y:S01]  /*7030*/  @P0 LEA R2, R2, UR44, 0x1 ;  /* 0x0000002c02020c11 */ /* 0x000fe2000f8e08ff */
[----:B------:R-:W-:Y:S04]  /*7040*/  UIADD3 UR4, UPT, UPT, UR46, 0x1, URZ ;  /* 0x000000012e047890 */ /* 0x000fe8000fffe0ff */
[----:B------:R1:W2:Y:S01]  /*7050*/  @P0 LDSM.16.M88.4 R28, [R2+0x400] ;  /* 0x00040000021c083b */ /* 0x0002a20000000200 */
[----:B------:R-:W-:Y:S01]  /*7060*/  UISETP.NE.AND UP0, UPT, UR4, 0x3, UPT ;  /* 0x000000030400788c */ /* 0x000fe2000bf05270 */
[----:B------:R-:W-:Y:S03]  /*7070*/  @P0 IMAD R0, R57, 0x2, R2 ;  /* 0x0000000239000824 */ /* 0x000fe600078e0202 */
[----:B------:R-:W-:Y:S02]  /*7080*/  USEL UR5, URZ, 0x1, UP0 ;  /* 0x00000001ff057887 */ /* 0x000fe40008000000 */
[----:B------:R1:W4:Y:S01]  /*7090*/  @P0 LDSM.16.M88.4 R36, [R0+0x400] ;  /* 0x000400000024083b */ /* 0x0003220000000200 */
[----:B------:R-:W-:Y:S03]  /*70a0*/  USEL UR4, UR4, URZ, UP0 ;  /* 0x000000ff04047287 */ /* 0x000fe60008000000 */
[----:B------:R-:W-:Y:S03]  /*70b0*/  LOP3.LUT R64, R64, UR5, RZ, 0x3c, !PT ;  /* 0x0000000540407c12 */ /* 0x000fe6000f8e3cff */
[----:B------:R-:W-:Y:S02]  /*70c0*/  IMAD.U32 R65, RZ, RZ, UR4 ;  /* 0x00000004ff417e24 */ /* 0x000fe4000f8e00ff */
.L_x_117:
[----:B------:R-:W-:Y:S05]  /*70d0*/  BSYNC B1 ;  /* 0x0000000000017941 */ /* 0x000fea0003800000 */
.L_x_116:
[----:B-1----:R-:W-:Y:S04]  /*70e0*/  SHF.R.U32.HI R0, RZ, 0x15, R25 ;  /* 0x00000015ff007819 */ /* 0x002fe80000011619 */
[----:B------:R-:W-:Y:S01]  /*70f0*/  LOP3.LUT P0, RZ, R0, 0x3, R50, 0x48, !PT ;  /* 0x0000000300ff7812 */ /* 0x000fe20007804832 */
[----:B------:R-:W-:Y:S01]  /*7100*/  @!UPT UIADD3 URZ, UPT, UPT, URZ, URZ, URZ ;  /* 0x000000fffffff290 */ /* 0x000fe2000fffe0ff */
[----:B---3--:R-:W-:Y:S11]  /*7110*/  @P2 BRA `(.L_x_121) ;  /* 0x0000000000082947 */ /* 0x008ff60003800000 */
[----:B------:R-:W1:Y:S02]  /*7120*/  SYNCS.PHASECHK.TRANS64.TRYWAIT P1, [R27+URZ+0x200], R3 ;  /* 0x000200031b0075a7 */ /* 0x000e6400080211ff */
[----:B-1----:R-:W-:Y:S05]  /*7130*/  @!P1 BRA `(.L_x_122) ;  /* 0x0000002400789947 */ /* 0x002fea0003800000 */
.L_x_121:
[----:B------:R-:W-:Y:S05]  /*7140*/  @!P0 BRA `(.L_x_123) ;  /* 0x0000000000408947 */ /* 0x000fea0003800000 */
[----:B------:R-:W3:Y:S01]  /*7150*/  LDCU.64 UR8, c[0x4][0x70] ;  /* 0x01000e00ff0877ac */ /* 0x000ee20008000a00 */
[----:B-1----:R-:W-:Y:S01]  /*7160*/  MOV R3, 0x0 ;  /* 0x0000000000037802 */ /* 0x002fe20000000f00 */
[----:B------:R-:W-:Y:S02]  /*7170*/  HFMA2 R12, -RZ, RZ, 0, 5.9604644775390625e-08 ;  /* 0x00000001ff0c7431 */ /* 0x000fe400000001ff */
[----:B------:R-:W-:Y:S02]  /*7180*/  IMAD.MOV.U32 R8, RZ, RZ, 0x192 ;  /* 0x00000192ff087424 */ /* 0x000fe400078e00ff */
[----:B------:R-:W-:Y:S01]  /*7190*/  IMAD.MOV.U32 R13, RZ, RZ, RZ ;  /* 0x000000ffff0d7224 */ /* 0x000fe200078e00ff */
[----:B------:R-:W1:Y:S01]  /*71a0*/  LDCU.64 UR6, c[0x4][0x78] ;  /* 0x01000f00ff0677ac */ /* 0x000e620008000a00 */
[----:B------:R-:W2:Y:S01]  /*71b0*/  LDC.64 R2, c[0x4][R3] ;  /* 0x0100000003027b82 */ /* 0x000ea20000000a00 */
[----:B------:R-:W5:Y:S01]  /*71c0*/  LDCU.64 UR4, c[0x4][0x10] ;  /* 0x01000200ff0477ac */ /* 0x000f620008000a00 */
[----:B---3--:R-:W-:Y:S01]  /*71d0*/  MOV R5, UR9 ;  /* 0x0000000900057c02 */ /* 0x008fe20008000f00 */
[----:B------:R-:W-:Y:S01]  /*71e0*/  IMAD.U32 R4, RZ, RZ, UR8 ;  /* 0x00000008ff047e24 */ /* 0x000fe2000f8e00ff */
[----:B-1----:R-:W-:Y:S01]  /*71f0*/  MOV R7, UR7 ;  /* 0x0000000700077c02 */ /* 0x002fe20008000f00 */
[----:B------:R-:W-:Y:S01]  /*7200*/  IMAD.U32 R6, RZ, RZ, UR6 ;  /* 0x00000006ff067e24 */ /* 0x000fe2000f8e00ff */
[----:B-----5:R-:W-:Y:S01]  /*7210*/  MOV R11, UR5 ;  /* 0x00000005000b7c02 */ /* 0x020fe20008000f00 */
[----:B------:R-:W-:Y:S02]  /*7220*/  IMAD.U32 R10, RZ, RZ, UR4 ;  /* 0x00000004ff0a7e24 */ /* 0x000fe4000f8e00ff */
[----:B------:R-:W-:Y:S07]  /*7230*/  LEPC R20, `(.L_x_123) ;  /* 0x000000001014794e */ /* 0x000fee0000000000 */
[----:B--2-4-:R-:W-:Y:S05]  /*7240*/  CALL.ABS.NOINC R2 ;  /* 0x0000000002007343 */ /* 0x014fea0003c00000 */
.L_x_123:
[----:B-12---:R-:W-:Y:S01]  /*7250*/  SHF.L.U32 R3, R28, 0x10, RZ ;  /* 0x000000101c037819 */ /* 0x006fe200000006ff */
[----:B------:R-:W-:Y:S05]  /*7260*/  WARPSYNC.ALL ;  /* 0x0000000000007948 */ /* 0x000fea0003800000 */
[----:B------:R-:W-:Y:S01]  /*7270*/  R2UR UR4, R25 ;  /* 0x00000000190472ca */ /* 0x000fe200000e0000 */
[----:B------:R-:W-:Y:S01]  /*7280*/  BSSY.RECONVERGENT B0, `(.L_x_124) ;  /* 0x0000051000007945 */ /* 0x000fe20003800200 */
[----:B------:R-:W-:Y:S02]  /*7290*/  SHF.L.U32 R20, R30, 0x10, RZ ;  /* 0x000000101e147819 */ /* 0x000fe400000006ff */
[----:B------:R-:W-:Y:S02]  /*72a0*/  SHF.L.U32 R63, R57, 0x1, RZ ;  /* 0x00000001393f7819 */ /* 0x000fe400000006ff */
[----:B------:R-:W-:Y:S07]  /*72b0*/  ISETP.NE.AND P0, PT, R58, RZ, PT ;  /* 0x000000ff3a00720c */ /* 0x000fee0003f05270 */
[----:B------:R-:W1:Y:S02]  /*72c0*/  LDTM.16dp256bit.x4 R4, tmem[UR4] ;  /* 0x00000004000479ee */ /* 0x000e640008120000 */
[----:B-1----:R-:W-:Y:S01]  /*72d0*/  FMUL R0, R24, R4 ;  /* 0x0000000418007220 */ /* 0x002fe20000400000 */
[----:B------:R-:W-:Y:S01]  /*72e0*/  LOP3.LUT R4, R28, 0xffff0000, RZ, 0xc0, !PT ;  /* 0xffff00001c047812 */ /* 0x000fe200078ec0ff */
[----:B------:R-:W-:Y:S01]  /*72f0*/  FMUL R2, R24, R5 ;  /* 0x0000000518027220 */ /* 0x000fe20000400000 */
[C---:B------:R-:W-:Y:S01]  /*7300*/  SHF.L.U32 R5, R29.reuse, 0x10, RZ ;  /* 0x000000101d057819 */ /* 0x040fe200000006ff */
[----:B------:R-:W-:Y:S01]  /*7310*/  FFMA R0, R26, R3, R0 ;  /* 0x000000031a007223 */ /* 0x000fe20000000000 */
[----:B------:R-:W-:Y:S01]  /*7320*/  FMUL R3, R24, R6 ;  /* 0x0000000618037220 */ /* 0x000fe20000400000 */
[----:B------:R-:W-:Y:S01]  /*7330*/  LOP3.LUT R6, R29, 0xffff0000, RZ, 0xc0, !PT ;  /* 0xffff00001d067812 */ /* 0x000fe200078ec0ff */
[----:B------:R-:W-:Y:S01]  /*7340*/  FFMA R2, R26, R4, R2 ;  /* 0x000000041a027223 */ /* 0x000fe20000000002 */
[----:B------:R-:W-:Y:S01]  /*7350*/  FMUL R7, R24, R7 ;  /* 0x0000000718077220 */ /* 0x000fe20000400000 */
[----:B------:R-:W-:Y:S01]  /*7360*/  FFMA R3, R26, R5, R3 ;  /* 0x000000051a037223 */ /* 0x000fe20000000003 */
[C---:B------:R-:W-:Y:S01]  /*7370*/  FMUL R4, R24.reuse, R8 ;  /* 0x0000000818047220 */ /* 0x040fe20000400000 */
[----:B------:R-:W-:Y:S01]  /*7380*/  FMUL R5, R24, R9 ;  /* 0x0000000918057220 */ /* 0x000fe20000400000 */
[----:B------:R-:W-:Y:S01]  /*7390*/  F2FP.BF16.F32.PACK_AB R32, R2, R0 ;  /* 0x000000000220723e */ /* 0x000fe200000010ff */
[----:B------:R-:W-:Y:S01]  /*73a0*/  FFMA R7, R26, R6, R7 ;  /* 0x000000061a077223 */ /* 0x000fe20000000007 */
[----:B------:R-:W-:Y:S01]  /*73b0*/  LOP3.LUT R0, R30, 0xffff0000, RZ, 0xc0, !PT ;  /* 0xffff00001e007812 */ /* 0x000fe200078ec0ff */
[----:B------:R-:W-:Y:S01]  /*73c0*/  FFMA R4, R26, R20, R4 ;  /* 0x000000141a047223 */ /* 0x000fe20000000004 */
[----:B------:R-:W-:Y:S01]  /*73d0*/  SHF.L.U32 R2, R31, 0x10, RZ ;  /* 0x000000101f027819 */ /* 0x000fe200000006ff */
[----:B------:R-:W-:Y:S01]  /*73e0*/  FMUL R6, R24, R10 ;  /* 0x0000000a18067220 */ /* 0x000fe20000400000 */
[----:B------:R-:W-:Y:S01]  /*73f0*/  F2FP.BF16.F32.PACK_AB R33, R7, R3 ;  /* 0x000000030721723e */ /* 0x000fe200000010ff */
[C---:B------:R-:W-:Y:S01]  /*7400*/  FFMA R5, R26.reuse, R0, R5 ;  /* 0x000000001a057223 */ /* 0x040fe20000000005 */
[----:B------:R-:W-:Y:S01]  /*7410*/  LOP3.LUT R3, R31, 0xffff0000, RZ, 0xc0, !PT ;  /* 0xffff00001f037812 */ /* 0x000fe200078ec0ff */
[----:B------:R-:W-:Y:S01]  /*7420*/  FFMA R6, R26, R2, R6 ;  /* 0x000000021a067223 */ /* 0x000fe20000000006 */
[----:B----4-:R-:W-:Y:S01]  /*7430*/  SHF.L.U32 R7, R36, 0x10, RZ ;  /* 0x0000001024077819 */ /* 0x010fe200000006ff */
[----:B------:R-:W-:Y:S01]  /*7440*/  FMUL R11, R24, R11 ;  /* 0x0000000b180b7220 */ /* 0x000fe20000400000 */
[----:B------:R-:W-:Y:S01]  /*7450*/  LOP3.LUT R0, R36, 0xffff0000, RZ, 0xc0, !PT ;  /* 0xffff000024007812 */ /* 0x000fe200078ec0ff */
[C---:B------:R-:W-:Y:S01]  /*7460*/  FMUL R8, R24.reuse, R12 ;  /* 0x0000000c18087220 */ /* 0x040fe20000400000 */
[----:B------:R-:W-:Y:S01]  /*7470*/  SHF.L.U32 R2, R37, 0x10, RZ ;  /* 0x0000001025027819 */ /* 0x000fe200000006ff */
[----:B------:R-:W-:Y:S01]  /*7480*/  FMUL R9, R24, R13 ;  /* 0x0000000d18097220 */ /* 0x000fe20000400000 */
[----:B------:R-:W-:Y:S01]  /*7490*/  F2FP.BF16.F32.PACK_AB R34, R5, R4 ;  /* 0x000000040522723e */ /* 0x000fe200000010ff */
[C---:B------:R-:W-:Y:S01]  /*74a0*/  FFMA R11, R26.reuse, R3, R11 ;  /* 0x000000031a0b7223 */ /* 0x040fe2000000000b */
[----:B------:R-:W-:Y:S01]  /*74b0*/  MOV R5, UR46 ;  /* 0x0000002e00057c02 */ /* 0x000fe20008000f00 */
[C---:B------:R-:W-:Y:S01]  /*74c0*/  FFMA R8, R26.reuse, R7, R8 ;  /* 0x000000071a087223 */ /* 0x040fe20000000008 */
[----:B------:R-:W-:Y:S01]  /*74d0*/  SHF.L.U32 R3, R39, 0x10, RZ ;  /* 0x0000001027037819 */ /* 0x000fe200000006ff */
[----:B------:R-:W-:Y:S01]  /*74e0*/  FFMA R9, R26, R0, R9 ;  /* 0x000000001a097223 */ /* 0x000fe20000000009 */
[----:B------:R-:W-:Y:S01]  /*74f0*/  LOP3.LUT R0, R37, 0xffff0000, RZ, 0xc0, !PT ;  /* 0xffff000025007812 */ /* 0x000fe200078ec0ff */
[C---:B------:R-:W-:Y:S01]  /*7500*/  FMUL R10, R24.reuse, R14 ;  /* 0x0000000e180a7220 */ /* 0x040fe20000400000 */
[----:B------:R-:W-:Y:S01]  /*7510*/  LOP3.LUT R4, R39, 0xffff0000, RZ, 0xc0, !PT ;  /* 0xffff000027047812 */ /* 0x000fe200078ec0ff */
[C---:B------:R-:W-:Y:S01]  /*7520*/  FMUL R15, R24.reuse, R15 ;  /* 0x0000000f180f7220 */ /* 0x040fe20000400000 */
[----:B------:R-:W-:Y:S01]  /*7530*/  FMUL R12, R24, R16 ;  /* 0x00000010180c7220 */ /* 0x000fe20000400000 */
[----:B------:R-:W-:Y:S01]  /*7540*/  FFMA R10, R26, R2, R10 ;  /* 0x000000021a0a7223 */ /* 0x000fe2000000000a */
[----:B------:R-:W-:Y:S01]  /*7550*/  LOP3.LUT R2, R38, 0xffff0000, RZ, 0xc0, !PT ;  /* 0xffff000026027812 */ /* 0x000fe200078ec0ff */
[----:B------:R-:W-:Y:S01]  /*7560*/  FFMA R15, R26, R0, R15 ;  /* 0x000000001a0f7223 */ /* 0x000fe2000000000f */
[----:B------:R-:W-:Y:S01]  /*7570*/  SHF.L.U32 R0, R38, 0x10, RZ ;  /* 0x0000001026007819 */ /* 0x000fe200000006ff */
[C---:B------:R-:W-:Y:S01]  /*7580*/  FMUL R13, R24.reuse, R17 ;  /* 0x00000011180d7220 */ /* 0x040fe20000400000 */
[C---:B------:R-:W-:Y:S01]  /*7590*/  FMUL R14, R24.reuse, R18 ;  /* 0x00000012180e7220 */ /* 0x040fe20000400000 */
[----:B------:R-:W-:Y:S01]  /*75a0*/  FMUL R19, R24, R19 ;  /* 0x0000001318137220 */ /* 0x000fe20000400000 */
[----:B------:R-:W-:Y:S01]  /*75b0*/  LEA R5, R5, R48, 0xb ;  /* 0x0000003005057211 */ /* 0x000fe200078e58ff */
[C---:B------:R-:W-:Y:S01]  /*75c0*/  FFMA R12, R26.reuse, R0, R12 ;  /* 0x000000001a0c7223 */ /* 0x040fe2000000000c */
[C---:B------:R-:W-:Y:S01]  /*75d0*/  FFMA R13, R26.reuse, R2, R13 ;  /* 0x000000021a0d7223 */ /* 0x040fe2000000000d */
[C---:B------:R-:W-:Y:S01]  /*75e0*/  FFMA R14, R26.reuse, R3, R14 ;  /* 0x000000031a0e7223 */ /* 0x040fe2000000000e */
[----:B------:R-:W-:Y:S01]  /*75f0*/  FFMA R19, R26, R4, R19 ;  /* 0x000000041a137223 */ /* 0x000fe20000000013 */
[----:B------:R-:W-:Y:S02]  /*7600*/  F2FP.BF16.F32.PACK_AB R35, R11, R6 ;  /* 0x000000060b23723e */ /* 0x000fe400000010ff */
[----:B------:R-:W-:Y:S02]  /*7610*/  LEA R5, R5, UR44, 0x1 ;  /* 0x0000002c05057c11 */ /* 0x000fe4000f8e08ff */
[----:B------:R-:W-:Y:S02]  /*7620*/  F2FP.BF16.F32.PACK_AB R8, R9, R8 ;  /* 0x000000080908723e */ /* 0x000fe400000010ff */
[----:B------:R-:W-:Y:S01]  /*7630*/  F2FP.BF16.F32.PACK_AB R9, R15, R10 ;  /* 0x0000000a0f09723e */ /* 0x000fe200000010ff */
[----:B------:R1:W-:Y:S01]  /*7640*/  STSM.16.M88.4 [R5+0x400], R32 ;  /* 0x0004002005007844 */ /* 0x0003e20000000200 */
[----:B------:R-:W-:Y:S02]  /*7650*/  F2FP.BF16.F32.PACK_AB R10, R13, R12 ;  /* 0x0000000c0d0a723e */ /* 0x000fe400000010ff */
[----:B------:R-:W-:Y:S02]  /*7660*/  F2FP.BF16.F32.PACK_AB R11, R19, R14 ;  /* 0x0000000e130b723e */ /* 0x000fe400000010ff */
[----:B------:R-:W-:Y:S05]  /*7670*/  IADD3 R0, PT, PT, R63, 0x400, R5 ;  /* 0x000004003f007810 */ /* 0x000fea0007ffe005 */
[----:B------:R1:W-:Y:S01]  /*7680*/  STSM.16.M88.4 [R0], R8 ;  /* 0x0000000800007844 */ /* 0x0003e20000000200 */
[----:B------:R-:W-:Y:S01]  /*7690*/  @!PT LDS RZ, [RZ] ;  /* 0x00000000fffff984 */ /* 0x000fe20000000800 */
[----:B------:R-:W-:Y:S01]  /*76a0*/  @!PT LDS RZ, [RZ] ;  /* 0x00000000fffff984 */ /* 0x000fe20000000800 */
[----:B------:R-:W-:Y:S01]  /*76b0*/  @!PT LDS RZ, [RZ] ;  /* 0x00000000fffff984 */ /* 0x000fe20000000800 */
[----:B------:R-:W-:Y:S01]  /*76c0*/  @!PT LDS RZ, [RZ] ;  /* 0x00000000fffff984 */ /* 0x000fe20000000800 */
[----:B------:R2:W-:Y:S07]  /*76d0*/  MEMBAR.ALL.CTA ;  /* 0x0000000000007992 */ /* 0x0005ee0000008000 */
[----:B--2---:R-:W2:Y:S02]  /*76e0*/  FENCE.VIEW.ASYNC.S ;  /* 0x00000000000073c6 */ /* 0x004ea40000000000 */
[----:B--2---:R-:W-:Y:S06]  /*76f0*/  BAR.SYNC.DEFER_BLOCKING 0x1, 0x80 ;  /* 0x0042000000007b1d */ /* 0x004fec0000010000 */
[----:B------:R-:W-:Y:S05]  /*7700*/  @P0 BRA `(.L_x_125) ;  /* 0x0000000000200947 */ /* 0x000fea0003800000 */
[----:B------:R-:W2:Y:S01]  /*7710*/  LDCU.64 UR6, c[0x0][0x348] ;  /* 0x00006900ff0677ac */ /* 0x000ea20008000a00 */
[----:B------:R-:W-:Y:S01]  /*7720*/  ULEA UR5, UR46, UR44, 0xc ;  /* 0x0000002c2e057291 */ /* 0x000fe2000f8e60ff */
[----:B------:R-:W-:Y:S03]  /*7730*/  UMOV UR51, UR36 ;  /* 0x0000002400337c82 */ /* 0x000fe60008000000 */
[----:B------:R-:W-:Y:S02]  /*7740*/  UIADD3 UR48, UPT, UPT, UR5, 0x400, URZ ;  /* 0x0000040005307890 */ /* 0x000fe4000fffe0ff */
[----:B--2---:R-:W-:Y:S04]  /*7750*/  UIADD3 UR4, UP0, UPT, UR6, 0x680, URZ ;  /* 0x0000068006047890 */ /* 0x004fe8000ff1e0ff */
[----:B------:R-:W-:Y:S09]  /*7760*/  UIADD3.X UR5, UPT, UPT, URZ, UR7, URZ, UP0, !UPT ;  /* 0x00000007ff057290 */ /* 0x000ff200087fe4ff */
[----:B------:R2:W-:Y:S02]  /*7770*/  UTMASTG.3D [UR48], [UR4] ;  /* 0x00000030040073b5 */ /* 0x0005e40008010000 */
[----:B--2---:R0:W-:Y:S02]  /*7780*/  UTMACMDFLUSH ;  /* 0x00000000000079b7 */ /* 0x0041e40000000000 */
.L_x_125:
[----:B------:R-:W-:Y:S05]  /*7790*/  BSYNC.RECONVERGENT B0 ;  /* 0x0000000000007941 */ /* 0x000fea0003800200 */
.L_x_124:
[----:B------:R-:W-:Y:S01]  /*77a0*/  UIADD3 UR47, UPT, UPT, UR46, 0x1, URZ ;  /* 0x000000012e2f7890 */ /* 0x000fe2000fffe0ff */
[----:B------:R-:W-:Y:S03]  /*77b0*/  BSSY.RECONVERGENT B0, `(.L_x_126) ;  /* 0x0000005000007945 */ /* 0x000fe60003800200 */
[----:B------:R-:W-:Y:S04]  /*77c0*/  UISETP.NE.AND UP0, UPT, UR47, 0x3, UPT ;  /* 0x000000032f00788c */ /* 0x000fe8000bf05270 */
[----:B------:R-:W-:Y:S01]  /*77d0*/  USEL UR45, UR47, URZ, UP0 ;  /* 0x000000ff2f2d7287 */ /* 0x000fe20008000000 */
[----:B------:R-:W-:Y:S11]  /*77e0*/  @P0 BRA `(.L_x_127) ;  /* 0x0000000000040947 */ /* 0x000ff60003800000 */
[----:B------:R-:W-:Y:S04]  /*77f0*/  DEPBAR.LE SB0, 0x1 ;  /* 0x000080400000791a */ /* 0x000fe80000000000 */
.L_x_127:
[----:B------:R-:W-:Y:S05]  /*7800*/  BSYNC.RECONVERGENT B0 ;  /* 0x0000000000007941 */ /* 0x000fea0003800200 */
.L_x_126:
[----:B------:R-:W-:Y:S01]  /*7810*/  BAR.SYNC.DEFER_BLOCKING 0x1, 0x80 ;  /* 0x0042000000007b1d */ /* 0x000fe20000010000 */
[----:B------:R-:W-:Y:S01]  /*7820*/  ISETP.NE.AND P1, PT, R62, RZ, PT ;  /* 0x000000ff3e00720c */ /* 0x000fe20003f25270 */
[----:B------:R-:W-:Y:S01]  /*7830*/  UISETP.NE.AND UP0, UPT, UR53, URZ, UPT ;  /* 0x000000ff3500728c */ /* 0x000fe2000bf05270 */
[----:B------:R-:W-:Y:S11]  /*7840*/  LEA R2, R65, UR44, 0x3 ;  /* 0x0000002c41027c11 */ /* 0x000ff6000f8e18ff */
[----:B------:R-:W-:Y:S01]  /*7850*/  @P1 SHF.L.U32 R3, R64, 0x1f, RZ ;  /* 0x0000001f40031819 */ /* 0x000fe200000006ff */
[----:B------:R-:W-:Y:S06]  /*7860*/  BRA.U !UP0, `(.L_x_128) ;  /* 0x0000000108247547 */ /* 0x000fec000b800000 */
[----:B------:R-:W-:Y:S01]  /*7870*/  IMAD.U32 R4, RZ, RZ, UR52 ;  /* 0x00000034ff047e24 */ /* 0x000fe2000f8e00ff */
[----:B-1----:R-:W-:Y:S01]  /*7880*/  MOV R0, UR54 ;  /* 0x0000003600007c02 */ /* 0x002fe20008000f00 */
[----:B------:R-:W-:Y:S03]  /*7890*/  UIADD3 UR4, UPT, UPT, UR52, 0x1, URZ ;  /* 0x0000000134047890 */ /* 0x000fe6000fffe0ff */
[----:B------:R-:W-:Y:S01]  /*78a0*/  @P1 LEA R4, R4, UR44, 0x3 ;  /* 0x0000002c04041c11 */ /* 0x000fe2000f8e18ff */
[----:B------:R-:W-:Y:S04]  /*78b0*/  UISETP.NE.AND UP0, UPT, UR4, 0x3, UPT ;  /* 0x000000030400788c */ /* 0x000fe8000bf05270 */
[----:B------:R-:W-:Y:S01]  /*78c0*/  @P1 VIADD R4, R4, 0x1b8 ;  /* 0x000001b804041836 */ /* 0x000fe20000000000 */
[----:B------:R-:W-:Y:S04]  /*78d0*/  USEL UR52, UR4, URZ, UP0 ;  /* 0x000000ff04347287 */ /* 0x000fe80008000000 */
[----:B------:R-:W-:Y:S04]  /*78e0*/  @P1 PRMT R0, R0, 0x654, R4 ;  /* 0x0000065400001816 */ /* 0x000fe80000000004 */
[----:B------:R2:W-:Y:S04]  /*78f0*/  @P1 SYNCS.ARRIVE.TRANS64.RED.A1T0 RZ, [R0+URZ], RZ ;  /* 0x000000ff00ff19a7 */ /* 0x0005e800081004ff */
.L_x_128:
[----:B------:R-:W3:Y:S01]  /*7900*/  @P1 SYNCS.PHASECHK.TRANS64.TRYWAIT P0, [R2+URZ+0x1a0], R3 ;  /* 0x0001a003020015a7 */ /* 0x000ee200080011ff */
[----:B------:R-:W-:Y:S01]  /*7910*/  BSSY B1, `(.L_x_129) ;  /* 0x0000013000017945 */ /* 0x000fe20003800000 */
[----:B---3--:R-:W-:Y:S03]  /*7920*/  @P1 SEL R66, RZ, 0x1, !P0 ;  /* 0x00000001ff421807 */ /* 0x008fe60004000000 */
[----:B------:R-:W-:Y:S05]  /*7930*/  @!P1 BRA `(.L_x_130) ;  /* 0x0000000000409947 */ /* 0x000fea0003800000 */
[----:B------:R-:W-:Y:S01]  /*7940*/  ISETP.NE.AND P1, PT, R67, RZ, PT ;  /* 0x000000ff4300720c */ /* 0x000fe20003f25270 */
[----:B------:R-:W-:Y:S01]  /*7950*/  BSSY B0, `(.L_x_131) ;  /* 0x0000009000007945 */ /* 0x000fe20003800000 */
[----:B------:R-:W-:Y:S11]  /*7960*/  ISETP.NE.AND P0, PT, R66, RZ, PT ;  /* 0x000000ff4200720c */ /* 0x000ff60003f05270 */
[----:B------:R-:W-:Y:S05]  /*7970*/  @P1 IMAD R3, R65, 0x800, R48 ;  /* 0x0000080041031824 */ /* 0x000fea00078e0230 */
[----:B------:R-:W-:Y:S05]  /*7980*/  @P1 LEA R3, R3, UR44, 0x1 ;  /* 0x0000002c03031c11 */ /* 0x000fea000f8e08ff */
[----:B-12---:R-:W-:Y:S01]  /*7990*/  @P1 IMAD.IADD R0, R63, 0x1, R3 ;  /* 0x000000013f001824 */ /* 0x006fe200078e0203 */
[----:B------:R-:W-:Y:S06]  /*79a0*/  @P0 BRA `(.L_x_132) ;  /* 0x00000000000c0947 */ /* 0x000fec0003800000 */
[----:B------:R-:W-:Y:S04]  /*79b0*/  SHF.L.U32 R64, R64, 0x1f, RZ ;  /* 0x0000001f40407819 */ /* 0x000fe800000006ff */
[----:B------:R-:W1:Y:S02]  /*79c0*/  SYNCS.PHASECHK.TRANS64.TRYWAIT P0, [R2+URZ+0x1a0], R64 ;  /* 0x0001a040020075a7 */ /* 0x000e6400080011ff */
[----:B-1----:R-:W-:Y:S05]  /*79d0*/  @!P0 BRA `(.L_x_133) ;  /* 0x0000001c00648947 */ /* 0x002fea0003800000 */
.L_x_132:
[----:B------:R-:W-:Y:S05]  /*79e0*/  BSYNC B0 ;  /* 0x0000000000007941 */ /* 0x000fea0003800000 */
.L_x_131:
[----:B------:R-:W-:Y:S11]  /*79f0*/  ISETP.NE.AND P0, PT, R67, RZ, PT ;  /* 0x000000ff4300720c */ /* 0x000ff60003f05270 */
[----:B------:R-:W-:Y:S02]  /*7a00*/  @!UPT UIADD3 URZ, UPT, UPT, URZ, URZ, URZ ;  /* 0x000000fffffff290 */ /* 0x000fe4000fffe0ff */
[----:B------:R-:W-:Y:S05]  /*7a10*/  @P0 WARPSYNC.ALL ;  /* 0x0000000000000948 */ /* 0x000fea0003800000 */
[----:B------:R3:W4:Y:S04]  /*7a20*/  @P0 LDSM.16.M88.4 R28, [R3+0x400] ;  /* 0x00040000031c083b */ /* 0x0007280000000200 */
[----:B------:R3:W2:Y:S02]  /*7a30*/  @P0 LDSM.16.M88.4 R36, [R0+0x400] ;  /* 0x000400000024083b */ /* 0x0006a40000000200 */
.L_x_130:
[----:B------:R-:W-:Y:S05]  /*7a40*/  BSYNC B1 ;  /* 0x0000000000017941 */ /* 0x000fea0003800000 */
.L_x_129:
[----:B-123--:R-:W-:Y:S05]  /*7a50*/  VIADD R0, R25, 0x20 ;  /* 0x0000002019007836 */ /* 0x00efea0000000000 */
[----:B------:R-:W-:Y:S04]  /*7a60*/  SHF.R.U32.HI R0, RZ, 0x15, R0 ;  /* 0x00000015ff007819 */ /* 0x000fe80000011600 */
[----:B------:R-:W-:Y:S11]  /*7a70*/  LOP3.LUT P0, RZ, R0, 0x3, R50, 0x48, !PT ;  /* 0x0000000300ff7812 */ /* 0x000ff60007804832 */
[----:B------:R-:W-:Y:S02]  /*7a80*/  @!UPT UIADD3 URZ, UPT, UPT, URZ, URZ, URZ ;  /* 0x000000fffffff290 */ /* 0x000fe4000fffe0ff */
[----:B------:R-:W-:Y:S05]  /*7a90*/  @!P0 BRA `(.L_x_134) ;  /* 0x0000000000408947 */ /* 0x000fea0003800000 */
[----:B------:R-:W1:Y:S01]  /*7aa0*/  LDCU.64 UR8, c[0x4][0x70] ;  /* 0x01000e00ff0877ac */ /* 0x000e620008000a00 */
[----:B------:R-:W-:Y:S01]  /*7ab0*/  MOV R3, 0x0 ;  /* 0x0000000000037802 */ /* 0x000fe20000000f00 */
[----:B------:R-:W-:Y:S02]  /*7ac0*/  HFMA2 R12, -RZ, RZ, 0, 5.9604644775390625e-08 ;  /* 0x00000001ff0c7431 */ /* 0x000fe400000001ff */
[----:B------:R-:W-:Y:S02]  /*7ad0*/  IMAD.MOV.U32 R8, RZ, RZ, 0x192 ;  /* 0x00000192ff087424 */ /* 0x000fe400078e00ff */
[----:B------:R-:W-:Y:S01]  /*7ae0*/  IMAD.MOV.U32 R13, RZ, RZ, RZ ;  /* 0x000000ffff0d7224 */ /* 0x000fe200078e00ff */
[----:B------:R-:W2:Y:S01]  /*7af0*/  LDCU.64 UR6, c[0x4][0x78] ;  /* 0x01000f00ff0677ac */ /* 0x000ea20008000a00 */
[----:B------:R-:W3:Y:S01]  /*7b00*/  LDC.64 R2, c[0x4][R3] ;  /* 0x0100000003027b82 */ /* 0x000ee20000000a00 */
[----:B------:R-:W5:Y:S01]  /*7b10*/  LDCU.64 UR4, c[0x4][0x10] ;  /* 0x01000200ff0477ac */ /* 0x000f620008000a00 */
[----:B-1----:R-:W-:Y:S01]  /*7b20*/  MOV R5, UR9 ;  /* 0x0000000900057c02 */ /* 0x002fe20008000f00 */
[----:B------:R-:W-:Y:S01]  /*7b30*/  IMAD.U32 R4, RZ, RZ, UR8 ;  /* 0x00000008ff047e24 */ /* 0x000fe2000f8e00ff */
[----:B--2---:R-:W-:Y:S01]  /*7b40*/  MOV R7, UR7 ;  /* 0x0000000700077c02 */ /* 0x004fe20008000f00 */
[----:B------:R-:W-:Y:S01]  /*7b50*/  IMAD.U32 R6, RZ, RZ, UR6 ;  /* 0x00000006ff067e24 */ /* 0x000fe2000f8e00ff */
[----:B-----5:R-:W-:Y:S01]  /*7b60*/  MOV R11, UR5 ;  /* 0x00000005000b7c02 */ /* 0x020fe20008000f00 */
[----:B------:R-:W-:Y:S02]  /*7b70*/  IMAD.U32 R10, RZ, RZ, UR4 ;  /* 0x00000004ff0a7e24 */ /* 0x000fe4000f8e00ff */
[----:B------:R-:W-:Y:S07]  /*7b80*/  LEPC R20, `(.L_x_134) ;  /* 0x000000001014794e */ /* 0x000fee0000000000 */
[----:B---34-:R-:W-:Y:S05]  /*7b90*/  CALL.ABS.NOINC R2 ;  /* 0x0000000002007343 */ /* 0x018fea0003c00000 */
.L_x_134:
[----:B------:R-:W-:Y:S01]  /*7ba0*/  ISETP.NE.AND P0, PT, R58, RZ, PT ;  /* 0x000000ff3a00720c */ /* 0x000fe20003f05270 */
[----:B------:R-:W-:Y:S05]  /*7bb0*/  WARPSYNC.ALL ;  /* 0x0000000000007948 */ /* 0x000fea0003800000 */
[----:B------:R-:W-:Y:S01]  /*7bc0*/  R2UR UR4, R25 ;  /* 0x00000000190472ca */ /* 0x000fe200000e0000 */
[----:B------:R-:W-:Y:S01]  /*7bd0*/  BSSY.RECONVERGENT B0, `(.L_x_135) ;  /* 0x0000057000007945 */ /* 0x000fe20003800200 */
[C---:B----4-:R-:W-:Y:S02]  /*7be0*/  SHF.L.U32 R20, R28.reuse, 0x10, RZ ;  /* 0x000000101c147819 */ /* 0x050fe400000006ff */
[----:B------:R-:W-:Y:S02]  /*7bf0*/  LOP3.LUT R21, R28, 0xffff0000, RZ, 0xc0, !PT ;  /* 0xffff00001c157812 */ /* 0x000fe400078ec0ff */
[----:B------:R-:W-:Y:S02]  /*7c00*/  SHF.L.U32 R25, R29, 0x10, RZ ;  /* 0x000000101d197819 */ /* 0x000fe400000006ff */
[----:B------:R-:W-:Y:S02]  /*7c10*/  SHF.L.U32 R28, R30, 0x10, RZ ;  /* 0x000000101e1c7819 */ /* 0x000fe400000006ff */
[C---:B------:R-:W-:Y:S02]  /*7c20*/  SHF.L.U32 R32, R36.reuse, 0x10, RZ ;  /* 0x0000001024207819 */ /* 0x040fe400000006ff */
[----:B------:R-:W-:Y:S01]  /*7c30*/  LOP3.LUT R33, R36, 0xffff0000, RZ, 0xc0, !PT ;  /* 0xffff000024217812 */ /* 0x000fe200078ec0ff */
[----:B------:R-:W1:Y:S01]  /*7c40*/  LDTM.16dp256bit.x4 R4, tmem[UR4+0x20] ;  /* 0x00002004000479ee */ /* 0x000e620008120000 */
[----:B------:R-:W-:Y:S01]  /*7c50*/  R2UR UR4, R27 ;  /* 0x000000001b0472ca */ /* 0x000fe200000e0000 */
[----:B------:R-:W-:Y:S01]  /*7c60*/  NOP ;  /* 0x0000000000007918 */ /* 0x000fe20000000000 */
[----:B------:R-:W-:Y:S02]  /*7c70*/  LOP3.LUT R27, R29, 0xffff0000, RZ, 0xc0, !PT ;  /* 0xffff00001d1b7812 */ /* 0x000fe400078ec0ff */
[----:B------:R-:W-:Y:S02]  /*7c80*/  LOP3.LUT R29, R30, 0xffff0000, RZ, 0xc0, !PT ;  /* 0xffff00001e1d7812 */ /* 0x000fe400078ec0ff */
[C---:B------:R-:W-:Y:S02]  /*7c90*/  SHF.L.U32 R30, R31.reuse, 0x10, RZ ;  /* 0x000000101f1e7819 */ /* 0x040fe400000006ff */
[----:B------:R-:W-:Y:S02]  /*7ca0*/  LOP3.LUT R31, R31, 0xffff0000, RZ, 0xc0, !PT ;  /* 0xffff00001f1f7812 */ /* 0x000fe400078ec0ff */
[C---:B------:R-:W-:Y:S02]  /*7cb0*/  SHF.L.U32 R34, R37.reuse, 0x10, RZ ;  /* 0x0000001025227819 */ /* 0x040fe400000006ff */
[----:B------:R-:W-:Y:S01]  /*7cc0*/  LOP3.LUT R35, R37, 0xffff0000, RZ, 0xc0, !PT ;  /* 0xffff000025237812 */ /* 0x000fe200078ec0ff */
[----:B------:R-:W-:Y:S01]  /*7cd0*/  UIADD3 UR4, UPT, UPT, UR4, 0x220, URZ ;  /* 0x0000022004047890 */ /* 0x000fe2000fffe0ff */
[C---:B------:R-:W-:Y:S02]  /*7ce0*/  SHF.L.U32 R36, R38.reuse, 0x10, RZ ;  /* 0x0000001026247819 */ /* 0x040fe400000006ff */
[----:B------:R-:W-:Y:S01]  /*7cf0*/  LOP3.LUT R37, R38, 0xffff0000, RZ, 0xc0, !PT ;  /* 0xffff000026257812 */ /* 0x000fe200078ec0ff */
[----:B------:R-:W-:Y:S01]  /*7d00*/  UPRMT UR4, UR54, 0x654, UR4 ;  /* 0x0000065436047896 */ /* 0x000fe20008000004 */
[C---:B------:R-:W-:Y:S02]  /*7d10*/  SHF.L.U32 R38, R39.reuse, 0x10, RZ ;  /* 0x0000001027267819 */ /* 0x040fe400000006ff */
[----:B------:R-:W-:Y:S01]  /*7d20*/  LOP3.LUT R39, R39, 0xffff0000, RZ, 0xc0, !PT ;  /* 0xffff000027277812 */ /* 0x000fe200078ec0ff */
[C---:B-1----:R-:W-:Y:S01]  /*7d30*/  FMUL R4, R24.reuse, R4 ;  /* 0x0000000418047220 */ /* 0x042fe20000400000 */
[C---:B------:R-:W-:Y:S01]  /*7d40*/  FMUL R5, R24.reuse, R5 ;  /* 0x0000000518057220 */ /* 0x040fe20000400000 */
[----:B------:R-:W-:Y:S03]  /*7d50*/  FMUL R6, R24, R6 ;  /* 0x0000000618067220 */ /* 0x000fe60000400000 */
[----:B------:R-:W-:Y:S01]  /*7d60*/  SYNCS.ARRIVE.TRANS64.RED.A1T0 RZ, [UR4], RZ ;  /* 0x000000ffffff79a7 */ /* 0x000fe20008100404 */
[C---:B------:R-:W-:Y:S01]  /*7d70*/  FFMA R4, R26.reuse, R20, R4 ;  /* 0x000000141a047223 */ /* 0x040fe20000000004 */
[C---:B------:R-:W-:Y:S01]  /*7d80*/  FFMA R5, R26.reuse, R21, R5 ;  /* 0x000000151a057223 */ /* 0x040fe20000000005 */
[----:B------:R-:W-:Y:S01]  /*7d90*/  FFMA R6, R26, R25, R6 ;  /* 0x000000191a067223 */ /* 0x000fe20000000006 */
[C---:B------:R-:W-:Y:S01]  /*7da0*/  FMUL R7, R24.reuse, R7 ;  /* 0x0000000718077220 */ /* 0x040fe20000400000 */
[C---:B------:R-:W-:Y:S01]  /*7db0*/  FMUL R8, R24.reuse, R8 ;  /* 0x0000000818087220 */ /* 0x040fe20000400000 */
[----:B------:R-:W-:Y:S01]  /*7dc0*/  FMUL R9, R24, R9 ;  /* 0x0000000918097220 */ /* 0x000fe20000400000 */
[----:B------:R-:W-:Y:S01]  /*7dd0*/  F2FP.BF16.F32.PACK_AB R4, R5, R4 ;  /* 0x000000040504723e */ /* 0x000fe200000010ff */
[C---:B------:R-:W-:Y:S01]  /*7de0*/  FFMA R7, R26.reuse, R27, R7 ;  /* 0x0000001b1a077223 */ /* 0x040fe20000000007 */
[C---:B------:R-:W-:Y:S01]  /*7df0*/  FFMA R8, R26.reuse, R28, R8 ;  /* 0x0000001c1a087223 */ /* 0x040fe20000000008 */
[----:B------:R-:W-:Y:S01]  /*7e00*/  FFMA R9, R26, R29, R9 ;  /* 0x0000001d1a097223 */ /* 0x000fe20000000009 */
[C---:B------:R-:W-:Y:S01]  /*7e10*/  FMUL R10, R24.reuse, R10 ;  /* 0x0000000a180a7220 */ /* 0x040fe20000400000 */
[C---:B------:R-:W-:Y:S01]  /*7e20*/  FMUL R11, R24.reuse, R11 ;  /* 0x0000000b180b7220 */ /* 0x040fe20000400000 */
[----:B------:R-:W-:Y:S01]  /*7e30*/  F2FP.BF16.F32.PACK_AB R5, R7, R6 ;  /* 0x000000060705723e */ /* 0x000fe200000010ff */
[C---:B------:R-:W-:Y:S01]  /*7e40*/  FMUL R0, R24.reuse, R12 ;  /* 0x0000000c18007220 */ /* 0x040fe20000400000 */
[----:B------:R-:W-:Y:S01]  /*7e50*/  FMUL R2, R24, R13 ;  /* 0x0000000d18027220 */ /* 0x000fe20000400000 */
[----:B------:R-:W-:Y:S01]  /*7e60*/  FFMA R10, R26, R30, R10 ;  /* 0x0000001e1a0a7223 */ /* 0x000fe2000000000a */
[----:B------:R-:W-:Y:S01]  /*7e70*/  FMUL R3, R24, R14 ;  /* 0x0000000e18037220 */ /* 0x000fe20000400000 */
[----:B------:R-:W-:Y:S01]  /*7e80*/  F2FP.BF16.F32.PACK_AB R6, R9, R8 ;  /* 0x000000080906723e */ /* 0x000fe200000010ff */
[----:B------:R-:W-:Y:S01]  /*7e90*/  FFMA R11, R26, R31, R11 ;  /* 0x0000001f1a0b7223 */ /* 0x000fe2000000000b */
[C---:B------:R-:W-:Y:S01]  /*7ea0*/  FMUL R15, R24.reuse, R15 ;  /* 0x0000000f180f7220 */ /* 0x040fe20000400000 */
[----:B------:R-:W-:Y:S01]  /*7eb0*/  FMUL R12, R24, R16 ;  /* 0x00000010180c7220 */ /* 0x000fe20000400000 */
[----:B------:R-:W-:Y:S01]  /*7ec0*/  FFMA R0, R26, R32, R0 ;  /* 0x000000201a007223 */ /* 0x000fe20000000000 */
[----:B------:R-:W-:Y:S01]  /*7ed0*/  MOV R8, UR45 ;  /* 0x0000002d00087c02 */ /* 0x000fe20008000f00 */
[----:B------:R-:W-:Y:S01]  /*7ee0*/  FMUL R13, R24, R17 ;  /* 0x00000011180d7220 */ /* 0x000fe20000400000 */
[----:B------:R-:W-:Y:S01]  /*7ef0*/  FFMA R2, R26, R33, R2 ;  /* 0x000000211a027223 */ /* 0x000fe20000000002 */
[----:B------:R-:W-:Y:S01]  /*7f00*/  FMUL R14, R24, R18 ;  /* 0x00000012180e7220 */ /* 0x000fe20000400000 */
[C---:B------:R-:W-:Y:S01]  /*7f10*/  FFMA R3, R26.reuse, R34, R3 ;  /* 0x000000221a037223 */ /* 0x040fe20000000003 */
[----:B------:R-:W-:Y:S01]  /*7f20*/  FFMA R15, R26, R35, R15 ;  /* 0x000000231a0f7223 */ /* 0x000fe2000000000f */
[----:B------:R-:W-:Y:S01]  /*7f30*/  FMUL R19, R24, R19 ;  /* 0x0000001318137220 */ /* 0x000fe20000400000 */
[----:B------:R-:W-:Y:S01]  /*7f40*/  FFMA R12, R26, R36, R12 ;  /* 0x000000241a0c7223 */ /* 0x000fe2000000000c */
[----:B------:R-:W-:Y:S01]  /*7f50*/  LEA R8, R8, R48, 0xb ;  /* 0x0000003008087211 */ /* 0x000fe200078e58ff */
        /* <DEDUP_REMOVED lines=21> */
[----:B------:R-:W-:Y:S02]  /*80b0*/  ULEA UR5, UR45, UR44, 0xc ;  /* 0x0000002c2d057291 */ /* 0x000fe4000f8e60ff */
[----:B------:R-:W-:Y:S02]  /*80c0*/  UIADD3 UR9, UPT, UPT, UR49, 0x20, URZ ;  /* 0x0000002031097890 */ /* 0x000fe4000fffe0ff */
[----:B------:R-:W-:Y:S01]  /*80d0*/  UIADD3 UR8, UPT, UPT, UR5, 0x400, URZ ;  /* 0x0000040005087890 */ /* 0x000fe2000fffe0ff */
[----:B------:R-:W-:Y:S01]  /*80e0*/  UMOV UR10, UR50 ;  /* 0x00000032000a7c82 */ /* 0x000fe20008000000 */
[----:B------:R-:W-:Y:S01]  /*80f0*/  UMOV UR11, UR36 ;  /* 0x00000024000b7c82 */ /* 0x000fe20008000000 */
[----:B--2---:R-:W-:Y:S04]  /*8100*/  UIADD3 UR4, UP0, UPT, UR6, 0x680, URZ ;  /* 0x0000068006047890 */ /* 0x004fe8000ff1e0ff */
[----:B------:R-:W-:Y:S09]  /*8110*/  UIADD3.X UR5, UPT, UPT, URZ, UR7, URZ, UP0, !UPT ;  /* 0x00000007ff057290 */ /* 0x000ff200087fe4ff */
[----:B------:R2:W-:Y:S02]  /*8120*/  UTMASTG.3D [UR8], [UR4] ;  /* 0x00000008040073b5 */ /* 0x0005e40008010000 */
[----:B--2---:R0:W-:Y:S02]  /*8130*/  UTMACMDFLUSH ;  /* 0x00000000000079b7 */ /* 0x0041e40000000000 */
.L_x_136:
[----:B------:R-:W-:Y:S05]  /*8140*/  BSYNC.RECONVERGENT B0 ;  /* 0x0000000000007941 */ /* 0x000fea0003800200 */
.L_x_135:
[----:B------:R-:W-:Y:S01]  /*8150*/  UIADD3 UR4, UPT, UPT, UR45, 0x1, URZ ;  /* 0x000000012d047890 */ /* 0x000fe2000fffe0ff */
[----:B------:R-:W-:Y:S03]  /*8160*/  BSSY.RECONVERGENT B0, `(.L_x_137) ;  /* 0x0000008000007945 */ /* 0x000fe60003800200 */
[----:B------:R-:W-:Y:S04]  /*8170*/  UISETP.NE.AND UP0, UPT, UR4, 0x3, UPT ;  /* 0x000000030400788c */ /* 0x000fe8000bf05270 */
[----:B------:R-:W-:Y:S02]  /*8180*/  UISETP.EQ.XOR UP1, UPT, UR47, 0x3, !UP0 ;  /* 0x000000032f00788c */ /* 0x000fe4000c722a70 */
[----:B------:R-:W-:Y:S02]  /*8190*/  USEL UR46, UR4, URZ, UP0 ;  /* 0x000000ff042e7287 */ /* 0x000fe40008000000 */
[----:B------:R-:W-:Y:S04]  /*81a0*/  USEL UR5, URZ, 0x1, !UP1 ;  /* 0x00000001ff057887 */ /* 0x000fe8000c800000 */
[----:B------:R-:W-:Y:S01]  /*81b0*/  ULOP3.LUT UR55, UR55, UR5, URZ, 0x3c, !UPT ;  /* 0x0000000537377292 */ /* 0x000fe2000f8e3cff */
[----:B------:R-:W-:Y:S11]  /*81c0*/  @P0 BRA `(.L_x_138) ;  /* 0x0000000000040947 */ /* 0x000ff60003800000 */
[----:B------:R-:W-:Y:S04]  /*81d0*/  DEPBAR.LE SB0, 0x1 ;  /* 0x000080400000791a */ /* 0x000fe80000000000 */
.L_x_138:
[----:B------:R-:W-:Y:S05]  /*81e0*/  BSYNC.RECONVERGENT B0 ;  /* 0x0000000000007941 */ /* 0x000fea0003800200 */
.L_x_137:
[----:B------:R-:W-:Y:S01]  /*81f0*/  BAR.SYNC.DEFER_BLOCKING 0x1, 0x80 ;  /* 0x0042000000007b1d */ /* 0x000fe20000010000 */
[----:B------:R-:W-:Y:S01]  /*8200*/  UISETP.NE.AND UP0, UPT, UR53, -0x2, UPT ;  /* 0xfffffffe3500788c */ /* 0x000fe2000bf05270 */
[----:B------:R-:W-:Y:S08]  /*8210*/  IADD3 R22, PT, PT, R22, 0x1, RZ ;  /* 0x0000000116167810 */ /* 0x000ff00007ffe0ff */
[----:B------:R-:W-:Y:S05]  /*8220*/  BRA.U !UP0, `(.L_x_139) ;  /* 0x0000000108287547 */ /* 0x000fea000b800000 */
[----:B------:R-:W-:Y:S01]  /*8230*/  ISETP.NE.AND P0, PT, R62, RZ, PT ;  /* 0x000000ff3e00720c */ /* 0x000fe20003f05270 */
[----:B------:R-:W-:Y:S01]  /*8240*/  IMAD.U32 R2, RZ, RZ, UR52 ;  /* 0x00000034ff027e24 */ /* 0x000fe2000f8e00ff */
[----:B------:R-:W-:Y:S01]  /*8250*/  UIADD3 UR4, UPT, UPT, UR52, 0x1, URZ ;  /* 0x0000000134047890 */ /* 0x000fe2000fffe0ff */
[----:B------:R-:W-:Y:S03]  /*8260*/  IMAD.U32 R0, RZ, RZ, UR54 ;  /* 0x00000036ff007e24 */ /* 0x000fe6000f8e00ff */
[----:B------:R-:W-:Y:S04]  /*8270*/  UISETP.NE.AND UP0, UPT, UR4, 0x3, UPT ;  /* 0x000000030400788c */ /* 0x000fe8000bf05270 */
[----:B------:R-:W-:Y:S03]  /*8280*/  USEL UR52, UR4, URZ, UP0 ;  /* 0x000000ff04347287 */ /* 0x000fe60008000000 */
[----:B------:R-:W-:Y:S05]  /*8290*/  @P0 LEA R2, R2, UR44, 0x3 ;  /* 0x0000002c02020c11 */ /* 0x000fea000f8e18ff */
[----:B------:R-:W-:Y:S05]  /*82a0*/  @P0 VIADD R2, R2, 0x1b8 ;  /* 0x000001b802020836 */ /* 0x000fea0000000000 */
[----:B------:R-:W-:Y:S04]  /*82b0*/  @P0 PRMT R0, R0, 0x654, R2 ;  /* 0x0000065400000816 */ /* 0x000fe80000000002 */
[----:B------:R2:W-:Y:S03]  /*82c0*/  @P0 SYNCS.ARRIVE.TRANS64.RED.A1T0 RZ, [R0+URZ], RZ ;  /* 0x000000ff00ff09a7 */ /* 0x0005e600081004ff */
.L_x_139:
[----:B------:R-:W-:Y:S01]  /*82d0*/  R2UR UR6, R61 ;  /* 0x000000003d0672ca */ /* 0x000fe200000e0000 */
[----:B------:R-:W-:Y:S01]  /*82e0*/  UIADD3 UR53, UPT, UPT, UR53, 0x2, URZ ;  /* 0x0000000235357890 */ /* 0x000fe2000fffe0ff */
[----:B------:R-:W-:Y:S02]  /*82f0*/  R2UR UR5, R51 ;  /* 0x00000000330572ca */ /* 0x000fe400000e0000 */
[----:B------:R-:W-:Y:S02]  /*8300*/  R2UR UR4, R52 ;  /* 0x00000000340472ca */ /* 0x000fe400000e0000 */
[----:B------:R-:W-:Y:S02]  /*8310*/  R2UR UR36, R59 ;  /* 0x000000003b2472ca */ /* 0x000fe400000e0000 */
[----:B------:R-:W-:Y:S02]  /*8320*/  ISETP.NE.AND P0, PT, R54, 0x2, PT ;  /* 0x000000023600780c */ /* 0x000fe40003f05270 */
[----:B------:R-:W-:Y:S02]  /*8330*/  ISETP.NE.AND P1, PT, R22, 0x4, PT ;  /* 0x000000041600780c */ /* 0x000fe40003f25270 */
[----:B------:R-:W-:Y:S01]  /*8340*/  SEL R2, RZ, 0x1, P0 ;  /* 0x00000001ff027807 */ /* 0x000fe20000000000 */
[----:B------:R-:W-:Y:S01]  /*8350*/  UISETP.NE.AND UP0, UPT, UR6, URZ, UPT ;  /* 0x000000ff0600728c */ /* 0x000fe2000bf05270 */
[----:B--2---:R-:W-:Y:S01]  /*8360*/  SEL R0, RZ, 0x1, P1 ;  /* 0x00000001ff007807 */ /* 0x004fe20000800000 */
[----:B------:R-:W-:Y:S01]  /*8370*/  UIADD3 UR32, UPT, UPT, UR37, UR5, URZ ;  /* 0x0000000525207290 */ /* 0x000fe2000fffe0ff */
[----:B------:R-:W-:Y:S01]  /*8380*/  LOP3.LUT R55, R55, R2, RZ, 0x3c, !PT ;  /* 0x0000000237377212 */ /* 0x000fe200078e3cff */
[----:B------:R-:W-:Y:S01]  /*8390*/  UIADD3 UR29, UPT, UPT, UR38, UR4, URZ ;  /* 0x00000004261d7290 */ /* 0x000fe2000fffe0ff */
[----:B------:R-:W-:Y:S02]  /*83a0*/  LOP3.LUT R56, R56, R0, RZ, 0x3c, !PT ;  /* 0x0000000038387212 */ /* 0x000fe400078e3cff */
[----:B------:R-:W-:Y:S02]  /*83b0*/  SEL R54, R54, RZ, P0 ;  /* 0x000000ff36367207 */ /* 0x000fe40000000000 */
[----:B------:R-:W-:Y:S01]  /*83c0*/  SEL R22, R22, RZ, P1 ;  /* 0x000000ff16167207 */ /* 0x000fe20000800000 */
[----:B------:R-:W-:Y:S06]  /*83d0*/  BRA.U UP0, `(.L_x_140) ;  /* 0xffffffdd00787547 */ /* 0x000fec000b83ffff */
[----:B------:R-:W2:Y:S01]  /*83e0*/  LDCU.64 UR4, c[0x0][0x888] ;  /* 0x00011100ff0477ac */ /* 0x000ea20008000a00 */
[----:B------:R-:W3:Y:S01]  /*83f0*/  LDCU.64 UR6, c[0x0][0x890] ;  /* 0x00011200ff0677ac */ /* 0x000ee20008000a00 */
[----:B--2---:R-:W-:Y:S02]  /*8400*/  ISETP.NE.U32.AND P2, PT, RZ, UR4, PT ;  /* 0x00000004ff007c0c */ /* 0x004fe4000bf45070 */
[----:B---3--:R-:W-:Y:S02]  /*8410*/  ISETP.NE.U32.AND P1, PT, RZ, UR6, PT ;  /* 0x00000006ff007c0c */ /* 0x008fe4000bf25070 */
[----:B------:R-:W-:Y:S02]  /*8420*/  ISETP.NE.AND.EX P2, PT, RZ, UR5, PT, P2 ;  /* 0x00000005ff007c0c */ /* 0x000fe4000bf45320 */
[----:B------:R-:W-:-:S13]  /*8430*/  ISETP.NE.AND.EX P0, PT, RZ, UR7, PT, P1 ;  /* 0x00000007ff007c0c */ /* 0x000fda000bf05310 */
[----:B------:R-:W-:Y:S05]  /*8440*/  @P2 BRA P0, `(.L_x_141) ;  /* 0x00000000003c2947 */ /* 0x000fea0000000000 */
[----:B------:R-:W-:-:S13]  /*8450*/  ISETP.NE.AND.EX P1, PT, RZ, UR7, PT, P1 ;  /* 0x00000007ff007c0c */ /* 0x000fda000bf25310 */
[----:B------:R-:W-:Y:S05]  /*8460*/  @P1 BRA `(.L_x_142) ;  /* 0x00000000000c1947 */ /* 0x000fea0003800000 */
[----:B------:R-:W-:-:S13]  /*8470*/  FSETP.NEU.AND P0, PT, R26, RZ, PT ;  /* 0x000000ff1a00720b */ /* 0x000fda0003f0d000 */
[----:B------:R-:W-:Y:S05]  /*8480*/  @!P0 EXIT ;  /* 0x000000000000894d */ /* 0x000fea0003800000 */
[----:B------:R-:W-:Y:S05]  /*8490*/  BRA `(.L_x_141) ;  /* 0x0000000000287947 */ /* 0x000fea0003800000 */
.L_x_142:
[----:B------:R-:W-:Y:S01]  /*84a0*/  ISETP.NE.AND P0, PT, R53, RZ, PT ;  /* 0x000000ff3500720c */ /* 0x000fe20003f05270 */
[----:B------:R-:W-:-:S12]  /*84b0*/  BSSY.RECONVERGENT B0, `(.L_x_141) ;  /* 0x0000008000007945 */ /* 0x000fd80003800200 */
[----:B------:R-:W-:Y:S05]  /*84c0*/  @P0 BRA `(.L_x_143) ;  /* 0x0000000000100947 */ /* 0x000fea0003800000 */
[----:B------:R-:W-:-:S04]  /*84d0*/  ISETP.NE.U32.AND P0, PT, RZ, UR4, PT ;  /* 0x00000004ff007c0c */ /* 0x000fc8000bf05070 */
[----:B------:R-:W-:-:S13]  /*84e0*/  ISETP.NE.AND.EX P0, PT, RZ, UR5, PT, P0 ;  /* 0x00000005ff007c0c */ /* 0x000fda000bf05300 */
[----:B------:R-:W-:Y:S05]  /*84f0*/  @!P0 EXIT ;  /* 0x000000000000894d */ /* 0x000fea0003800000 */
[----:B------:R-:W-:Y:S05]  /*8500*/  BRA `(.L_x_144) ;  /* 0x0000000000087947 */ /* 0x000fea0003800000 */
.L_x_143:
[----:B------:R-:W-:-:S13]  /*8510*/  FSETP.NEU.AND P0, PT, R26, RZ, PT ;  /* 0x000000ff1a00720b */ /* 0x000fda0003f0d000 */
[----:B------:R-:W-:Y:S05]  /*8520*/  @!P0 EXIT ;  /* 0x000000000000894d */ /* 0x000fea0003800000 */
.L_x_144:
[----:B------:R-:W-:Y:S05]  /*8530*/  BSYNC.RECONVERGENT B0 ;  /* 0x0000000000007941 */ /* 0x000fea0003800200 */
.L_x_141:
[----:B------:R-:W-:Y:S01]  /*8540*/  ULEA UR6, UR52, UR44, 0x3 ;  /* 0x0000002c34067291 */ /* 0x000fe2000f8e18ff */
[----:B------:R-:W-:-:S04]  /*8550*/  DEPBAR.LE SB0, 0x0 ;  /* 0x000080000000791a */ /* 0x000fc80000000000 */
[----:B------:R-:W-:-:S04]  /*8560*/  UIADD3 UR6, UPT, UPT, UR6, 0x1b8, URZ ;  /* 0x000001b806067890 */ /* 0x000fc8000fffe0ff */
[----:B------:R-:W-:-:S09]  /*8570*/  UPRMT UR6, UR54, 0x654, UR6 ;  /* 0x0000065436067896 */ /* 0x000fd20008000006 */
[----:B------:R-:W-:Y:S01]  /*8580*/  SYNCS.ARRIVE.TRANS64.RED.A1T0 RZ, [UR6], RZ ;  /* 0x000000ffffff79a7 */ /* 0x000fe20008100406 */
[----:B------:R-:W-:Y:S05]  /*8590*/  EXIT ;  /* 0x000000000000794d */ /* 0x000fea0003800000 */
.L_x_25:
[----:B--2---:R2:W3:Y:S02]  /*85a0*/  SYNCS.PHASECHK.TRANS64.TRYWAIT P0, [R0+URZ+0x250], R2 ;  /* 0x00025002000075a7 */ /* 0x0044e400080011ff */
[----:B---3--:R-:W-:Y:S05]  /*85b0*/  @!P0 NANOSLEEP.SYNCS 0x989680 ;  /* 0x009896800000895d */ /* 0x008fea0003900000 */
[----:B------:R-:W3:Y:S02]  /*85c0*/  @!P0 SYNCS.PHASECHK.TRANS64 P0, [R0+URZ+0x250], R2 ;  /* 0x00025002000085a7 */ /* 0x000ee400080010ff */
[----:B---3--:R-:W-:Y:S05]  /*85d0*/  @!P0 BRA `(.L_x_25) ;  /* 0xfffffffc00f08947 */ /* 0x008fea000383ffff */
[----:B------:R-:W-:Y:S05]  /*85e0*/  BRA `(.L_x_145) ;  /* 0xffffff9400ec7947 */ /* 0x000fea000383ffff */
.L_x_28:
[----:B-1----:R-:W-:-:S07]  /*85f0*/  MOV R0, UR33 ;  /* 0x0000002100007c02 */ /* 0x002fce0008000f00 */
.L_x_146:
[----:B-1----:R1:W2:Y:S02]  /*8600*/  SYNCS.PHASECHK.TRANS64.TRYWAIT P0, [R0+URZ+0xd0], R3 ;  /* 0x0000d003000075a7 */ /* 0x0022a400080011ff */
[----:B--2---:R-:W-:Y:S05]  /*8610*/  @!P0 NANOSLEEP.SYNCS 0x989680 ;  /* 0x009896800000895d */ /* 0x004fea0003900000 */
[----:B------:R-:W2:Y:S02]  /*8620*/  @!P0 SYNCS.PHASECHK.TRANS64 P0, [R0+URZ+0xd0], R3 ;  /* 0x0000d003000085a7 */ /* 0x000ea400080010ff */
[----:B--2---:R-:W-:Y:S05]  /*8630*/  @!P0 BRA `(.L_x_146) ;  /* 0xfffffffc00f08947 */ /* 0x004fea000383ffff */
[----:B------:R-:W-:Y:S05]  /*8640*/  BRA `(.L_x_27) ;  /* 0xffffff9800387947 */ /* 0x000fea000383ffff */
.L_x_35:
[----:B-1----:R-:W-:-:S07]  /*8650*/  MOV R0, UR17 ;  /* 0x0000001100007c02 */ /* 0x002fce0008000f00 */
.L_x_147:
[----:B-1----:R1:W2:Y:S02]  /*8660*/  SYNCS.PHASECHK.TRANS64.TRYWAIT P0, [R0+URZ+0xd0], R3 ;  /* 0x0000d003000075a7 */ /* 0x0022a400080011ff */
[----:B--2---:R-:W-:Y:S05]  /*8670*/  @!P0 NANOSLEEP.SYNCS 0x989680 ;  /* 0x009896800000895d */ /* 0x004fea0003900000 */
[----:B------:R-:W2:Y:S02]  /*8680*/  @!P0 SYNCS.PHASECHK.TRANS64 P0, [R0+URZ+0xd0], R3 ;  /* 0x0000d003000085a7 */ /* 0x000ea400080010ff */
[----:B--2---:R-:W-:Y:S05]  /*8690*/  @!P0 BRA `(.L_x_147) ;  /* 0xfffffffc00f08947 */ /* 0x004fea000383ffff */
[----:B------:R-:W-:Y:S05]  /*86a0*/  BRA `(.L_x_34) ;  /* 0xffffff9c00047947 */ /* 0x000fea000383ffff */
.L_x_40:
[----:B-1----:R1:W2:Y:S02]  /*86b0*/  SYNCS.PHASECHK.TRANS64.TRYWAIT P0, [R3+URZ+0x1e0], R0 ;  /* 0x0001e000030075a7 */ /* 0x0022a400080011ff */
[----:B--2---:R-:W-:Y:S05]  /*86c0*/  @!P0 NANOSLEEP.SYNCS 0x989680 ;  /* 0x009896800000895d */ /* 0x004fea0003900000 */
[----:B------:R-:W2:Y:S02]  /*86d0*/  @!P0 SYNCS.PHASECHK.TRANS64 P0, [R3+URZ+0x1e0], R0 ;  /* 0x0001e000030085a7 */ /* 0x000ea400080010ff */
[----:B--2---:R-:W-:Y:S05]  /*86e0*/  @!P0 BRA `(.L_x_40) ;  /* 0xfffffffc00f08947 */ /* 0x004fea000383ffff */
[----:B------:R-:W-:Y:S05]  /*86f0*/  BRA `(.L_x_148) ;  /* 0xffffff9c00b87947 */ /* 0x000fea000383ffff */
.L_x_44:
[----:B------:R-:W-:-:S07]  /*8700*/  MOV R0, UR4 ;  /* 0x0000000400007c02 */ /* 0x000fce0008000f00 */
.L_x_149:
[----:B-1----:R1:W2:Y:S02]  /*8710*/  SYNCS.PHASECHK.TRANS64.TRYWAIT P0, [R0+URZ], R2 ;  /* 0x00000002000075a7 */ /* 0x0022a400080011ff */
[----:B--2---:R-:W-:Y:S05]  /*8720*/  @!P0 NANOSLEEP.SYNCS 0x989680 ;  /* 0x009896800000895d */ /* 0x004fea0003900000 */
[----:B------:R-:W2:Y:S02]  /*8730*/  @!P0 SYNCS.PHASECHK.TRANS64 P0, [R0+URZ], R2 ;  /* 0x00000002000085a7 */ /* 0x000ea400080010ff */
[----:B--2---:R-:W-:Y:S05]  /*8740*/  @!P0 BRA `(.L_x_149) ;  /* 0xfffffffc00f08947 */ /* 0x004fea000383ffff */
[----:B------:R-:W-:Y:S05]  /*8750*/  BRA `(.L_x_150) ;  /* 0xffffffa400647947 */ /* 0x000fea000383ffff */
.L_x_45:
[----:B------:R-:W-:-:S07]  /*8760*/  MOV R0, UR5 ;  /* 0x0000000500007c02 */ /* 0x000fce0008000f00 */
.L_x_151:
[----:B-1----:R1:W2:Y:S02]  /*8770*/  SYNCS.PHASECHK.TRANS64.TRYWAIT P0, [R0+URZ], R3 ;  /* 0x00000003000075a7 */ /* 0x0022a400080011ff */
[----:B--2---:R-:W-:Y:S05]  /*8780*/  @!P0 NANOSLEEP.SYNCS 0x989680 ;  /* 0x009896800000895d */ /* 0x004fea0003900000 */
[----:B------:R-:W2:Y:S02]  /*8790*/  @!P0 SYNCS.PHASECHK.TRANS64 P0, [R0+URZ], R3 ;  /* 0x00000003000085a7 */ /* 0x000ea400080010ff */
[----:B--2---:R-:W-:Y:S05]  /*87a0*/  @!P0 BRA `(.L_x_151) ;  /* 0xfffffffc00f08947 */ /* 0x004fea000383ffff */
[----:B------:R-:W-:Y:S05]  /*87b0*/  BRA `(.L_x_152) ;  /* 0xffffffa400707947 */ /* 0x000fea000383ffff */
.L_x_46:
[----:B------:R-:W-:-:S07]  /*87c0*/  MOV R0, UR5 ;  /* 0x0000000500007c02 */ /* 0x000fce0008000f00 */
.L_x_153:
[----:B-1----:R1:W2:Y:S02]  /*87d0*/  SYNCS.PHASECHK.TRANS64.TRYWAIT P0, [R0+URZ], R3 ;  /* 0x00000003000075a7 */ /* 0x0022a400080011ff */
[----:B--2---:R-:W-:Y:S05]  /*87e0*/  @!P0 NANOSLEEP.SYNCS 0x989680 ;  /* 0x009896800000895d */ /* 0x004fea0003900000 */
[----:B------:R-:W2:Y:S02]  /*87f0*/  @!P0 SYNCS.PHASECHK.TRANS64 P0, [R0+URZ], R3 ;  /* 0x00000003000085a7 */ /* 0x000ea400080010ff */
[----:B--2---:R-:W-:Y:S05]  /*8800*/  @!P0 BRA `(.L_x_153) ;  /* 0xfffffffc00f08947 */ /* 0x004fea000383ffff */
[----:B------:R-:W-:Y:S05]  /*8810*/  BRA `(.L_x_154) ;  /* 0xffffffa4007c7947 */ /* 0x000fea000383ffff */
.L_x_47:
[----:B------:R-:W-:-:S07]  /*8820*/  MOV R0, UR5 ;  /* 0x0000000500007c02 */ /* 0x000fce0008000f00 */
.L_x_155:
[----:B-1----:R1:W2:Y:S02]  /*8830*/  SYNCS.PHASECHK.TRANS64.TRYWAIT P0, [R0+URZ], R3 ;  /* 0x00000003000075a7 */ /* 0x0022a400080011ff */
[----:B--2---:R-:W-:Y:S05]  /*8840*/  @!P0 NANOSLEEP.SYNCS 0x989680 ;  /* 0x009896800000895d */ /* 0x004fea0003900000 */
[----:B------:R-:W2:Y:S02]  /*8850*/  @!P0 SYNCS.PHASECHK.TRANS64 P0, [R0+URZ], R3 ;  /* 0x00000003000085a7 */ /* 0x000ea400080010ff */
[----:B--2---:R-:W-:Y:S05]  /*8860*/  @!P0 BRA `(.L_x_155) ;  /* 0xfffffffc00f08947 */ /* 0x004fea000383ffff */
[----:B------:R-:W-:Y:S05]  /*8870*/  BRA `(.L_x_156) ;  /* 0xffffffa400887947 */ /* 0x000fea000383ffff */
.L_x_48:
[----:B------:R-:W-:-:S07]  /*8880*/  MOV R0, UR5 ;  /* 0x0000000500007c02 */ /* 0x000fce0008000f00 */
.L_x_157:
[----:B-1----:R1:W2:Y:S02]  /*8890*/  SYNCS.PHASECHK.TRANS64.TRYWAIT P0, [R0+URZ], R3 ;  /* 0x00000003000075a7 */ /* 0x0022a400080011ff */
[----:B--2---:R-:W-:Y:S05]  /*88a0*/  @!P0 NANOSLEEP.SYNCS 0x989680 ;  /* 0x009896800000895d */ /* 0x004fea0003900000 */
[----:B------:R-:W2:Y:S02]  /*88b0*/  @!P0 SYNCS.PHASECHK.TRANS64 P0, [R0+URZ], R3 ;  /* 0x00000003000085a7 */ /* 0x000ea400080010ff */
[----:B--2---:R-:W-:Y:S05]  /*88c0*/  @!P0 BRA `(.L_x_157) ;  /* 0xfffffffc00f08947 */ /* 0x004fea000383ffff */
[----:B------:R-:W-:Y:S05]  /*88d0*/  BRA `(.L_x_158) ;  /* 0xffffffa400947947 */ /* 0x000fea000383ffff */
.L_x_49:
[----:B------:R-:W-:-:S07]  /*88e0*/  MOV R0, UR5 ;  /* 0x0000000500007c02 */ /* 0x000fce0008000f00 */
.L_x_159:
[----:B-1----:R1:W2:Y:S02]  /*88f0*/  SYNCS.PHASECHK.TRANS64.TRYWAIT P0, [R0+URZ], R3 ;  /* 0x00000003000075a7 */ /* 0x0022a400080011ff */
[----:B--2---:R-:W-:Y:S05]  /*8900*/  @!P0 NANOSLEEP.SYNCS 0x989680 ;  /* 0x009896800000895d */ /* 0x004fea0003900000 */
[----:B------:R-:W2:Y:S02]  /*8910*/  @!P0 SYNCS.PHASECHK.TRANS64 P0, [R0+URZ], R3 ;  /* 0x00000003000085a7 */ /* 0x000ea400080010ff */
[----:B--2---:R-:W-:Y:S05]  /*8920*/  @!P0 BRA `(.L_x_159) ;  /* 0xfffffffc00f08947 */ /* 0x004fea000383ffff */
[----:B------:R-:W-:Y:S05]  /*8930*/  BRA `(.L_x_160) ;  /* 0xffffffa400a07947 */ /* 0x000fea000383ffff */
.L_x_50:
[----:B------:R-:W-:-:S07]  /*8940*/  MOV R0, UR5 ;  /* 0x0000000500007c02 */ /* 0x000fce0008000f00 */
.L_x_161:
[----:B-1----:R1:W2:Y:S02]  /*8950*/  SYNCS.PHASECHK.TRANS64.TRYWAIT P0, [R0+URZ], R3 ;  /* 0x00000003000075a7 */ /* 0x0022a400080011ff */
[----:B--2---:R-:W-:Y:S05]  /*8960*/  @!P0 NANOSLEEP.SYNCS 0x989680 ;  /* 0x009896800000895d */ /* 0x004fea0003900000 */
[----:B------:R-:W2:Y:S02]  /*8970*/  @!P0 SYNCS.PHASECHK.TRANS64 P0, [R0+URZ], R3 ;  /* 0x00000003000085a7 */ /* 0x000ea400080010ff */
[----:B--2---:R-:W-:Y:S05]  /*8980*/  @!P0 BRA `(.L_x_161) ;  /* 0xfffffffc00f08947 */ /* 0x004fea000383ffff */
[----:B------:R-:W-:Y:S05]  /*8990*/  BRA `(.L_x_162) ;  /* 0xffffffa400ac7947 */ /* 0x000fea000383ffff */
.L_x_51:
[----:B------:R-:W-:-:S07]  /*89a0*/  MOV R0, UR5 ;  /* 0x0000000500007c02 */ /* 0x000fce0008000f00 */
.L_x_163:
[----:B-1----:R1:W2:Y:S02]  /*89b0*/  SYNCS.PHASECHK.TRANS64.TRYWAIT P0, [R0+URZ], R3 ;  /* 0x00000003000075a7 */ /* 0x0022a400080011ff */
[----:B--2---:R-:W-:Y:S05]  /*89c0*/  @!P0 NANOSLEEP.SYNCS 0x989680 ;  /* 0x009896800000895d */ /* 0x004fea0003900000 */
[----:B------:R-:W2:Y:S02]  /*89d0*/  @!P0 SYNCS.PHASECHK.TRANS64 P0, [R0+URZ], R3 ;  /* 0x00000003000085a7 */ /* 0x000ea400080010ff */
[----:B--2---:R-:W-:Y:S05]  /*89e0*/  @!P0 BRA `(.L_x_163) ;  /* 0xfffffffc00f08947 */ /* 0x004fea000383ffff */
[----:B------:R-:W-:Y:S05]  /*89f0*/  BRA `(.L_x_164) ;  /* 0xffffffa400b87947 */ /* 0x000fea000383ffff */
.L_x_52:
[----:B------:R-:W-:-:S07]  /*8a00*/  MOV R0, UR5 ;  /* 0x0000000500007c02 */ /* 0x000fce0008000f00 */
.L_x_165:
[----:B-1----:R1:W2:Y:S02]  /*8a10*/  SYNCS.PHASECHK.TRANS64.TRYWAIT P0, [R0+URZ], R3 ;  /* 0x00000003000075a7 */ /* 0x0022a400080011ff */
[----:B--2---:R-:W-:Y:S05]  /*8a20*/  @!P0 NANOSLEEP.SYNCS 0x989680 ;  /* 0x009896800000895d */ /* 0x004fea0003900000 */
[----:B------:R-:W2:Y:S02]  /*8a30*/  @!P0 SYNCS.PHASECHK.TRANS64 P0, [R0+URZ], R3 ;  /* 0x00000003000085a7 */ /* 0x000ea400080010ff */
[----:B--2---:R-:W-:Y:S05]  /*8a40*/  @!P0 BRA `(.L_x_165) ;  /* 0xfffffffc00f08947 */ /* 0x004fea000383ffff */
[----:B------:R-:W-:Y:S05]  /*8a50*/  BRA `(.L_x_166) ;  /* 0xffffffa400c47947 */ /* 0x000fea000383ffff */
.L_x_53:
[----:B------:R-:W-:-:S07]  /*8a60*/  MOV R0, UR5 ;  /* 0x0000000500007c02 */ /* 0x000fce0008000f00 */
.L_x_167:
[----:B-1----:R1:W2:Y:S02]  /*8a70*/  SYNCS.PHASECHK.TRANS64.TRYWAIT P0, [R0+URZ], R3 ;  /* 0x00000003000075a7 */ /* 0x0022a400080011ff */
[----:B--2---:R-:W-:Y:S05]  /*8a80*/  @!P0 NANOSLEEP.SYNCS 0x989680 ;  /* 0x009896800000895d */ /* 0x004fea0003900000 */
[----:B------:R-:W2:Y:S02]  /*8a90*/  @!P0 SYNCS.PHASECHK.TRANS64 P0, [R0+URZ], R3 ;  /* 0x00000003000085a7 */ /* 0x000ea400080010ff */
[----:B--2---:R-:W-:Y:S05]  /*8aa0*/  @!P0 BRA `(.L_x_167) ;  /* 0xfffffffc00f08947 */ /* 0x004fea000383ffff */
[----:B------:R-:W-:Y:S05]  /*8ab0*/  BRA `(.L_x_168) ;  /* 0xffffffa400d07947 */ /* 0x000fea000383ffff */
.L_x_54:
[----:B------:R-:W-:-:S07]  /*8ac0*/  MOV R0, UR5 ;  /* 0x0000000500007c02 */ /* 0x000fce0008000f00 */
.L_x_169:
[----:B-1----:R1:W2:Y:S02]  /*8ad0*/  SYNCS.PHASECHK.TRANS64.TRYWAIT P0, [R0+URZ], R3 ;  /* 0x00000003000075a7 */ /* 0x0022a400080011ff */
[----:B--2---:R-:W-:Y:S05]  /*8ae0*/  @!P0 NANOSLEEP.SYNCS 0x989680 ;  /* 0x009896800000895d */ /* 0x004fea0003900000 */
[----:B------:R-:W2:Y:S02]  /*8af0*/  @!P0 SYNCS.PHASECHK.TRANS64 P0, [R0+URZ], R3 ;  /* 0x00000003000085a7 */ /* 0x000ea400080010ff */
[----:B--2---:R-:W-:Y:S05]  /*8b00*/  @!P0 BRA `(.L_x_169) ;  /* 0xfffffffc00f08947 */ /* 0x004fea000383ffff */
[----:B------:R-:W-:Y:S05]  /*8b10*/  BRA `(.L_x_170) ;  /* 0xffffffa400dc7947 */ /* 0x000fea000383ffff */
.L_x_55:
[----:B------:R-:W-:-:S07]  /*8b20*/  MOV R0, UR5 ;  /* 0x0000000500007c02 */ /* 0x000fce0008000f00 */
.L_x_171:
[----:B-1----:R1:W2:Y:S02]  /*8b30*/  SYNCS.PHASECHK.TRANS64.TRYWAIT P0, [R0+URZ], R3 ;  /* 0x00000003000075a7 */ /* 0x0022a400080011ff */
[----:B--2---:R-:W-:Y:S05]  /*8b40*/  @!P0 NANOSLEEP.SYNCS 0x989680 ;  /* 0x009896800000895d */ /* 0x004fea0003900000 */
[----:B------:R-:W2:Y:S02]  /*8b50*/  @!P0 SYNCS.PHASECHK.TRANS64 P0, [R0+URZ], R3 ;  /* 0x00000003000085a7 */ /* 0x000ea400080010ff */
[----:B--2---:R-:W-:Y:S05]  /*8b60*/  @!P0 BRA `(.L_x_171) ;  /* 0xfffffffc00f08947 */ /* 0x004fea000383ffff */
[----:B------:R-:W-:Y:S05]  /*8b70*/  BRA `(.L_x_172) ;  /* 0xffffffa400e87947 */ /* 0x000fea000383ffff */
.L_x_56:
[----:B------:R-:W-:-:S07]  /*8b80*/  MOV R0, UR5 ;  /* 0x0000000500007c02 */ /* 0x000fce0008000f00 */
.L_x_173:
[----:B-1----:R1:W2:Y:S02]  /*8b90*/  SYNCS.PHASECHK.TRANS64.TRYWAIT P0, [R0+URZ], R3 ;  /* 0x00000003000075a7 */ /* 0x0022a400080011ff */
[----:B--2---:R-:W-:Y:S05]  /*8ba0*/  @!P0 NANOSLEEP.SYNCS 0x989680 ;  /* 0x009896800000895d */ /* 0x004fea0003900000 */
[----:B------:R-:W2:Y:S02]  /*8bb0*/  @!P0 SYNCS.PHASECHK.TRANS64 P0, [R0+URZ], R3 ;  /* 0x00000003000085a7 */ /* 0x000ea400080010ff */
[----:B--2---:R-:W-:Y:S05]  /*8bc0*/  @!P0 BRA `(.L_x_173) ;  /* 0xfffffffc00f08947 */ /* 0x004fea000383ffff */
[----:B------:R-:W-:Y:S05]  /*8bd0*/  BRA `(.L_x_174) ;  /* 0xffffffa400f47947 */ /* 0x000fea000383ffff */
.L_x_57:
[----:B------:R-:W-:-:S07]  /*8be0*/  MOV R0, UR5 ;  /* 0x0000000500007c02 */ /* 0x000fce0008000f00 */
.L_x_175:
[----:B-1----:R1:W2:Y:S02]  /*8bf0*/  SYNCS.PHASECHK.TRANS64.TRYWAIT P0, [R0+URZ], R3 ;  /* 0x00000003000075a7 */ /* 0x0022a400080011ff */
[----:B--2---:R-:W-:Y:S05]  /*8c00*/  @!P0 NANOSLEEP.SYNCS 0x989680 ;  /* 0x009896800000895d */ /* 0x004fea0003900000 */
[----:B------:R-:W2:Y:S02]  /*8c10*/  @!P0 SYNCS.PHASECHK.TRANS64 P0, [R0+URZ], R3 ;  /* 0x00000003000085a7 */ /* 0x000ea400080010ff */
[----:B--2---:R-:W-:Y:S05]  /*8c20*/  @!P0 BRA `(.L_x_175) ;  /* 0xfffffffc00f08947 */ /* 0x004fea000383ffff */
[----:B------:R-:W-:Y:S05]  /*8c30*/  BRA `(.L_x_176) ;  /* 0xffffffa800007947 */ /* 0x000fea000383ffff */
.L_x_58:
[----:B------:R-:W-:-:S07]  /*8c40*/  MOV R0, UR5 ;  /* 0x0000000500007c02 */ /* 0x000fce0008000f00 */
.L_x_177:
[----:B-1----:R1:W2:Y:S02]  /*8c50*/  SYNCS.PHASECHK.TRANS64.TRYWAIT P0, [R0+URZ], R3 ;  /* 0x00000003000075a7 */ /* 0x0022a400080011ff */
[----:B--2---:R-:W-:Y:S05]  /*8c60*/  @!P0 NANOSLEEP.SYNCS 0x989680 ;  /* 0x009896800000895d */ /* 0x004fea0003900000 */
[----:B------:R-:W2:Y:S02]  /*8c70*/  @!P0 SYNCS.PHASECHK.TRANS64 P0, [R0+URZ], R3 ;  /* 0x00000003000085a7 */ /* 0x000ea400080010ff */
[----:B--2---:R-:W-:Y:S05]  /*8c80*/  @!P0 BRA `(.L_x_177) ;  /* 0xfffffffc00f08947 */ /* 0x004fea000383ffff */
[----:B------:R-:W-:Y:S05]  /*8c90*/  BRA `(.L_x_178) ;  /* 0xffffffa8000c7947 */ /* 0x000fea000383ffff */
.L_x_59:
[----:B------:R-:W-:-:S07]  /*8ca0*/  MOV R0, UR5 ;  /* 0x0000000500007c02 */ /* 0x000fce0008000f00 */
.L_x_179:
[----:B-1----:R1:W2:Y:S02]  /*8cb0*/  SYNCS.PHASECHK.TRANS64.TRYWAIT P0, [R0+URZ], R3 ;  /* 0x00000003000075a7 */ /* 0x0022a400080011ff */
[----:B--2---:R-:W-:Y:S05]  /*8cc0*/  @!P0 NANOSLEEP.SYNCS 0x989680 ;  /* 0x009896800000895d */ /* 0x004fea0003900000 */
[----:B------:R-:W2:Y:S02]  /*8cd0*/  @!P0 SYNCS.PHASECHK.TRANS64 P0, [R0+URZ], R3 ;  /* 0x00000003000085a7 */ /* 0x000ea400080010ff */
[----:B--2---:R-:W-:Y:S05]  /*8ce0*/  @!P0 BRA `(.L_x_179) ;  /* 0xfffffffc00f08947 */ /* 0x004fea000383ffff */
[----:B------:R-:W-:Y:S05]  /*8cf0*/  BRA `(.L_x_180) ;  /* 0xffffffa800187947 */ /* 0x000fea000383ffff */
.L_x_60:
[----:B------:R-:W-:-:S07]  /*8d00*/  MOV R0, UR5 ;  /* 0x0000000500007c02 */ /* 0x000fce0008000f00 */
.L_x_181:
[----:B-1----:R1:W2:Y:S02]  /*8d10*/  SYNCS.PHASECHK.TRANS64.TRYWAIT P0, [R0+URZ], R3 ;  /* 0x00000003000075a7 */ /* 0x0022a400080011ff */
[----:B--2---:R-:W-:Y:S05]  /*8d20*/  @!P0 NANOSLEEP.SYNCS 0x989680 ;  /* 0x009896800000895d */ /* 0x004fea0003900000 */
[----:B------:R-:W2:Y:S02]  /*8d30*/  @!P0 SYNCS.PHASECHK.TRANS64 P0, [R0+URZ], R3 ;  /* 0x00000003000085a7 */ /* 0x000ea400080010ff */
[----:B--2---:R-:W-:Y:S05]  /*8d40*/  @!P0 BRA `(.L_x_181) ;  /* 0xfffffffc00f08947 */ /* 0x004fea000383ffff */
[----:B------:R-:W-:Y:S05]  /*8d50*/  BRA `(.L_x_182) ;  /* 0xffffffa800247947 */ /* 0x000fea000383ffff */
.L_x_61:
[----:B------:R-:W-:-:S07]  /*8d60*/  MOV R0, UR5 ;  /* 0x0000000500007c02 */ /* 0x000fce0008000f00 */
.L_x_183:
[----:B-1----:R1:W2:Y:S02]  /*8d70*/  SYNCS.PHASECHK.TRANS64.TRYWAIT P0, [R0+URZ], R3 ;  /* 0x00000003000075a7 */ /* 0x0022a400080011ff */
[----:B--2---:R-:W-:Y:S05]  /*8d80*/  @!P0 NANOSLEEP.SYNCS 0x989680 ;  /* 0x009896800000895d */ /* 0x004fea0003900000 */
[----:B------:R-:W2:Y:S02]  /*8d90*/  @!P0 SYNCS.PHASECHK.TRANS64 P0, [R0+URZ], R3 ;  /* 0x00000003000085a7 */ /* 0x000ea400080010ff */
[----:B--2---:R-:W-:Y:S05]  /*8da0*/  @!P0 BRA `(.L_x_183) ;  /* 0xfffffffc00f08947 */ /* 0x004fea000383ffff */
[----:B------:R-:W-:Y:S05]  /*8db0*/  BRA `(.L_x_184) ;  /* 0xffffffa800307947 */ /* 0x000fea000383ffff */
.L_x_62:
[----:B------:R-:W-:-:S07]  /*8dc0*/  MOV R0, UR5 ;  /* 0x0000000500007c02 */ /* 0x000fce0008000f00 */
.L_x_185:
[----:B-1----:R1:W2:Y:S02]  /*8dd0*/  SYNCS.PHASECHK.TRANS64.TRYWAIT P0, [R0+URZ], R3 ;  /* 0x00000003000075a7 */ /* 0x0022a400080011ff */
[----:B--2---:R-:W-:Y:S05]  /*8de0*/  @!P0 NANOSLEEP.SYNCS 0x989680 ;  /* 0x009896800000895d */ /* 0x004fea0003900000 */
[----:B------:R-:W2:Y:S02]  /*8df0*/  @!P0 SYNCS.PHASECHK.TRANS64 P0, [R0+URZ], R3 ;  /* 0x00000003000085a7 */ /* 0x000ea400080010ff */
[----:B--2---:R-:W-:Y:S05]  /*8e00*/  @!P0 BRA `(.L_x_185) ;  /* 0xfffffffc00f08947 */ /* 0x004fea000383ffff */
[----:B------:R-:W-:Y:S05]  /*8e10*/  BRA `(.L_x_186) ;  /* 0xffffffa8003c7947 */ /* 0x000fea000383ffff */
.L_x_63:
[----:B------:R-:W-:-:S07]  /*8e20*/  MOV R0, UR5 ;  /* 0x0000000500007c02 */ /* 0x000fce0008000f00 */
.L_x_187:
[----:B-1----:R1:W2:Y:S02]  /*8e30*/  SYNCS.PHASECHK.TRANS64.TRYWAIT P0, [R0+URZ], R3 ;  /* 0x00000003000075a7 */ /* 0x0022a400080011ff */
[----:B--2---:R-:W-:Y:S05]  /*8e40*/  @!P0 NANOSLEEP.SYNCS 0x989680 ;  /* 0x009896800000895d */ /* 0x004fea0003900000 */
[----:B------:R-:W2:Y:S02]  /*8e50*/  @!P0 SYNCS.PHASECHK.TRANS64 P0, [R0+URZ], R3 ;  /* 0x00000003000085a7 */ /* 0x000ea400080010ff */
[----:B--2---:R-:W-:Y:S05]  /*8e60*/  @!P0 BRA `(.L_x_187) ;  /* 0xfffffffc00f08947 */ /* 0x004fea000383ffff */
[----:B------:R-:W-:Y:S05]  /*8e70*/  BRA `(.L_x_188) ;  /* 0xffffffa800487947 */ /* 0x000fea000383ffff */
.L_x_64:
[----:B------:R-:W-:-:S07]  /*8e80*/  MOV R0, UR5 ;  /* 0x0000000500007c02 */ /* 0x000fce0008000f00 */
.L_x_189:
[----:B-1----:R1:W2:Y:S02]  /*8e90*/  SYNCS.PHASECHK.TRANS64.TRYWAIT P0, [R0+URZ], R3 ;  /* 0x00000003000075a7 */ /* 0x0022a400080011ff */
[----:B--2---:R-:W-:Y:S05]  /*8ea0*/  @!P0 NANOSLEEP.SYNCS 0x989680 ;  /* 0x009896800000895d */ /* 0x004fea0003900000 */
[----:B------:R-:W2:Y:S02]  /*8eb0*/  @!P0 SYNCS.PHASECHK.TRANS64 P0, [R0+URZ], R3 ;  /* 0x00000003000085a7 */ /* 0x000ea400080010ff */
[----:B--2---:R-:W-:Y:S05]  /*8ec0*/  @!P0 BRA `(.L_x_189) ;  /* 0xfffffffc00f08947 */ /* 0x004fea000383ffff */
[----:B------:R-:W-:Y:S05]  /*8ed0*/  BRA `(.L_x_190) ;  /* 0xffffffa800547947 */ /* 0x000fea000383ffff */
.L_x_65:
[----:B------:R-:W-:-:S07]  /*8ee0*/  MOV R0, UR5 ;  /* 0x0000000500007c02 */ /* 0x000fce0008000f00 */
.L_x_191:
[----:B-1----:R1:W2:Y:S02]  /*8ef0*/  SYNCS.PHASECHK.TRANS64.TRYWAIT P0, [R0+URZ], R3 ;  /* 0x00000003000075a7 */ /* 0x0022a400080011ff */
[----:B--2---:R-:W-:Y:S05]  /*8f00*/  @!P0 NANOSLEEP.SYNCS 0x989680 ;  /* 0x009896800000895d */ /* 0x004fea0003900000 */
[----:B------:R-:W2:Y:S02]  /*8f10*/  @!P0 SYNCS.PHASECHK.TRANS64 P0, [R0+URZ], R3 ;  /* 0x00000003000085a7 */ /* 0x000ea400080010ff */
[----:B--2---:R-:W-:Y:S05]  /*8f20*/  @!P0 BRA `(.L_x_191) ;  /* 0xfffffffc00f08947 */ /* 0x004fea000383ffff */
[----:B------:R-:W-:Y:S05]  /*8f30*/  BRA `(.L_x_192) ;  /* 0xffffffa800607947 */ /* 0x000fea000383ffff */
.L_x_66:
[----:B------:R-:W-:-:S07]  /*8f40*/  MOV R0, UR5 ;  /* 0x0000000500007c02 */ /* 0x000fce0008000f00 */
.L_x_193:
[----:B-1----:R1:W2:Y:S02]  /*8f50*/  SYNCS.PHASECHK.TRANS64.TRYWAIT P0, [R0+URZ], R3 ;  /* 0x00000003000075a7 */ /* 0x0022a400080011ff */
[----:B--2---:R-:W-:Y:S05]  /*8f60*/  @!P0 NANOSLEEP.SYNCS 0x989680 ;  /* 0x009896800000895d */ /* 0x004fea0003900000 */
[----:B------:R-:W2:Y:S02]  /*8f70*/  @!P0 SYNCS.PHASECHK.TRANS64 P0, [R0+URZ], R3 ;  /* 0x00000003000085a7 */ /* 0x000ea400080010ff */
[----:B--2---:R-:W-:Y:S05]  /*8f80*/  @!P0 BRA `(.L_x_193) ;  /* 0xfffffffc00f08947 */ /* 0x004fea000383ffff */
[----:B------:R-:W-:Y:S05]  /*8f90*/  BRA `(.L_x_194) ;  /* 0xffffffa8006c7947 */ /* 0x000fea000383ffff */
.L_x_67:
[----:B------:R-:W-:-:S07]  /*8fa0*/  MOV R0, UR5 ;  /* 0x0000000500007c02 */ /* 0x000fce0008000f00 */
.L_x_195:
[----:B-1----:R1:W2:Y:S02]  /*8fb0*/  SYNCS.PHASECHK.TRANS64.TRYWAIT P0, [R0+URZ], R3 ;  /* 0x00000003000075a7 */ /* 0x0022a400080011ff */
[----:B--2---:R-:W-:Y:S05]  /*8fc0*/  @!P0 NANOSLEEP.SYNCS 0x989680 ;  /* 0x009896800000895d */ /* 0x004fea0003900000 */
[----:B------:R-:W2:Y:S02]  /*8fd0*/  @!P0 SYNCS.PHASECHK.TRANS64 P0, [R0+URZ], R3 ;  /* 0x00000003000085a7 */ /* 0x000ea400080010ff */
[----:B--2---:R-:W-:Y:S05]  /*8fe0*/  @!P0 BRA `(.L_x_195) ;  /* 0xfffffffc00f08947 */ /* 0x004fea000383ffff */
[----:B------:R-:W-:Y:S05]  /*8ff0*/  BRA `(.L_x_196) ;  /* 0xffffffa800787947 */ /* 0x000fea000383ffff */
.L_x_68:
[----:B------:R-:W-:-:S07]  /*9000*/  MOV R0, UR5 ;  /* 0x0000000500007c02 */ /* 0x000fce0008000f00 */
.L_x_197:
[----:B-1----:R1:W2:Y:S02]  /*9010*/  SYNCS.PHASECHK.TRANS64.TRYWAIT P0, [R0+URZ], R3 ;  /* 0x00000003000075a7 */ /* 0x0022a400080011ff */
[----:B--2---:R-:W-:Y:S05]  /*9020*/  @!P0 NANOSLEEP.SYNCS 0x989680 ;  /* 0x009896800000895d */ /* 0x004fea0003900000 */
[----:B------:R-:W2:Y:S02]  /*9030*/  @!P0 SYNCS.PHASECHK.TRANS64 P0, [R0+URZ], R3 ;  /* 0x00000003000085a7 */ /* 0x000ea400080010ff */
[----:B--2---:R-:W-:Y:S05]  /*9040*/  @!P0 BRA `(.L_x_197) ;  /* 0xfffffffc00f08947 */ /* 0x004fea000383ffff */
[----:B------:R-:W-:Y:S05]  /*9050*/  BRA `(.L_x_198) ;  /* 0xffffffa800847947 */ /* 0x000fea000383ffff */
.L_x_71:
[----:B--2---:R2:W3:Y:S02]  /*9060*/  SYNCS.PHASECHK.TRANS64.TRYWAIT P0, [R2+URZ+0x240], R4 ;  /* 0x00024004020075a7 */ /* 0x0044e400080011ff */
[----:B---3--:R-:W-:Y:S05]  /*9070*/  @!P0 NANOSLEEP.SYNCS 0x989680 ;  /* 0x009896800000895d */ /* 0x008fea0003900000 */
[----:B------:R-:W3:Y:S02]  /*9080*/  @!P0 SYNCS.PHASECHK.TRANS64 P0, [R2+URZ+0x240], R4 ;  /* 0x00024004020085a7 */ /* 0x000ee400080010ff */
[----:B---3--:R-:W-:Y:S05]  /*9090*/  @!P0 BRA `(.L_x_71) ;  /* 0xfffffffc00f08947 */ /* 0x008fea000383ffff */
[----:B------:R-:W-:Y:S05]  /*90a0*/  BRA `(.L_x_199) ;  /* 0xffffffa800e07947 */ /* 0x000fea000383ffff */
.L_x_72:
[----:B------:R-:W-:-:S07]  /*90b0*/  MOV R2, UR4 ;  /* 0x0000000400027c02 */ /* 0x000fce0008000f00 */
.L_x_200:
[----:B--2---:R2:W3:Y:S02]  /*90c0*/  SYNCS.PHASECHK.TRANS64.TRYWAIT P0, [R2+URZ+0x1f0], R5 ;  /* 0x0001f005020075a7 */ /* 0x0044e400080011ff */
[----:B---3--:R-:W-:Y:S05]  /*90d0*/  @!P0 NANOSLEEP.SYNCS 0x989680 ;  /* 0x009896800000895d */ /* 0x008fea0003900000 */
[----:B------:R-:W3:Y:S02]  /*90e0*/  @!P0 SYNCS.PHASECHK.TRANS64 P0, [R2+URZ+0x1f0], R5 ;  /* 0x0001f005020085a7 */ /* 0x000ee400080010ff */
[----:B---3--:R-:W-:Y:S05]  /*90f0*/  @!P0 BRA `(.L_x_200) ;  /* 0xfffffffc00f08947 */ /* 0x008fea000383ffff */
[----:B------:R-:W-:Y:S05]  /*9100*/  BRA `(.L_x_201) ;  /* 0xffffffa800f07947 */ /* 0x000fea000383ffff */
.L_x_73:
[----:B--2---:R2:W3:Y:S02]  /*9110*/  SYNCS.PHASECHK.TRANS64.TRYWAIT P1, [R2+URZ+0x1e0], R4 ;  /* 0x0001e004020075a7 */ /* 0x0044e400080211ff */
[----:B---3--:R-:W-:Y:S05]  /*9120*/  @!P1 NANOSLEEP.SYNCS 0x989680 ;  /* 0x009896800000995d */ /* 0x008fea0003900000 */
[----:B------:R-:W3:Y:S02]  /*9130*/  @!P1 SYNCS.PHASECHK.TRANS64 P1, [R2+URZ+0x1e0], R4 ;  /* 0x0001e004020095a7 */ /* 0x000ee400080210ff */
[----:B---3--:R-:W-:Y:S05]  /*9140*/  @!P1 BRA `(.L_x_73) ;  /* 0xfffffffc00f09947 */ /* 0x008fea000383ffff */
[----:B------:R-:W-:Y:S05]  /*9150*/  BRA `(.L_x_202) ;  /* 0xffffffac00207947 */ /* 0x000fea000383ffff */
.L_x_76:
[----:B------:R-:W-:-:S07]  /*9160*/  MOV R0, UR4 ;  /* 0x0000000400007c02 */ /* 0x000fce0008000f00 */
.L_x_203:
[----:B--2---:R2:W3:Y:S02]  /*9170*/  SYNCS.PHASECHK.TRANS64.TRYWAIT P0, [R0+URZ+0x1f0], R2 ;  /* 0x0001f002000075a7 */ /* 0x0044e400080011ff */
[----:B---3--:R-:W-:Y:S05]  /*9180*/  @!P0 NANOSLEEP.SYNCS 0x989680 ;  /* 0x009896800000895d */ /* 0x008fea0003900000 */
[----:B------:R-:W3:Y:S02]  /*9190*/  @!P0 SYNCS.PHASECHK.TRANS64 P0, [R0+URZ+0x1f0], R2 ;  /* 0x0001f002000085a7 */ /* 0x000ee400080010ff */
[----:B---3--:R-:W-:Y:S05]  /*91a0*/  @!P0 BRA `(.L_x_203) ;  /* 0xfffffffc00f08947 */ /* 0x008fea000383ffff */
[----:B------:R-:W-:Y:S05]  /*91b0*/  BRA `(.L_x_75) ;  /* 0xffffffac00747947 */ /* 0x000fea000383ffff */
.L_x_83:
[----:B-1----:R1:W2:Y:S02]  /*91c0*/  SYNCS.PHASECHK.TRANS64.TRYWAIT P1, [R0+URZ+0x1e0], R2 ;  /* 0x0001e002000075a7 */ /* 0x0022a400080211ff */
[----:B--2---:R-:W-:Y:S05]  /*91d0*/  @!P1 NANOSLEEP.SYNCS 0x989680 ;  /* 0x009896800000995d */ /* 0x004fea0003900000 */
[----:B------:R-:W2:Y:S02]  /*91e0*/  @!P1 SYNCS.PHASECHK.TRANS64 P1, [R0+URZ+0x1e0], R2 ;  /* 0x0001e002000095a7 */ /* 0x000ea400080210ff */
[----:B--2---:R-:W-:Y:S05]  /*91f0*/  @!P1 BRA `(.L_x_83) ;  /* 0xfffffffc00f09947 */ /* 0x004fea000383ffff */
[----:B------:R-:W-:Y:S05]  /*9200*/  BRA `(.L_x_204) ;  /* 0xffffffb000d87947 */ /* 0x000fea000383ffff */
.L_x_84:
[----:B------:R-:W-:-:S07]  /*9210*/  MOV R2, UR23 ;  /* 0x0000001700027c02 */ /* 0x000fce0008000f00 */
.L_x_205:
[----:B-1----:R1:W2:Y:S02]  /*9220*/  SYNCS.PHASECHK.TRANS64.TRYWAIT P0, [R2+URZ+0x220], R0 ;  /* 0x00022000020075a7 */ /* 0x0022a400080011ff */
[----:B--2---:R-:W-:Y:S05]  /*9230*/  @!P0 NANOSLEEP.SYNCS 0x989680 ;  /* 0x009896800000895d */ /* 0x004fea0003900000 */
[----:B------:R-:W2:Y:S02]  /*9240*/  @!P0 SYNCS.PHASECHK.TRANS64 P0, [R2+URZ+0x220], R0 ;  /* 0x00022000020085a7 */ /* 0x000ea400080010ff */
[----:B--2---:R-:W-:Y:S05]  /*9250*/  @!P0 BRA `(.L_x_205) ;  /* 0xfffffffc00f08947 */ /* 0x004fea000383ffff */
[----:B------:R-:W-:Y:S05]  /*9260*/  BRA `(.L_x_206) ;  /* 0xffffffb400287947 */ /* 0x000fea000383ffff */
.L_x_87:
[----:B------:R-:W-:Y:S07]  /*9270*/  MOV R0, UR5 ;  /* 0x0000000500007c02 */ /* 0x000fee0008000f00 */
.L_x_207:
[----:B-1----:R1:W2:Y:S02]  /*9280*/  SYNCS.PHASECHK.TRANS64.TRYWAIT P0, [R0+URZ], R2 ;  /* 0x00000002000075a7 */ /* 0x0022a400080011ff */
[----:B--2---:R-:W-:Y:S05]  /*9290*/  @!P0 NANOSLEEP.SYNCS 0x989680 ;  /* 0x009896800000895d */ /* 0x004fea0003900000 */
[----:B------:R-:W2:Y:S02]  /*92a0*/  @!P0 SYNCS.PHASECHK.TRANS64 P0, [R0+URZ], R2 ;  /* 0x00000002000085a7 */ /* 0x000ea400080010ff */
[----:B--2---:R-:W-:Y:S05]  /*92b0*/  @!P0 BRA `(.L_x_207) ;  /* 0xfffffffc00f08947 */ /* 0x004fea000383ffff */
[----:B------:R-:W-:Y:S05]  /*92c0*/  BRA `(.L_x_86) ;  /* 0xffffffb400447947 */ /* 0x000fea000383ffff */
.L_x_90:
[----:B------:R-:W-:-:S07]  /*92d0*/  MOV R0, UR4 ;  /* 0x0000000400007c02 */ /* 0x000fce0008000f00 */
.L_x_208:
[----:B--2---:R2:W4:Y:S02]  /*92e0*/  SYNCS.PHASECHK.TRANS64.TRYWAIT P0, [R0+URZ], R2 ;  /* 0x00000002000075a7 */ /* 0x00452400080011ff */
[----:B----4-:R-:W-:Y:S05]  /*92f0*/  @!P0 NANOSLEEP.SYNCS 0x989680 ;  /* 0x009896800000895d */ /* 0x010fea0003900000 */
[----:B------:R-:W4:Y:S02]  /*9300*/  @!P0 SYNCS.PHASECHK.TRANS64 P0, [R0+URZ], R2 ;  /* 0x00000002000085a7 */ /* 0x000f2400080010ff */
[----:B----4-:R-:W-:Y:S05]  /*9310*/  @!P0 BRA `(.L_x_208) ;  /* 0xfffffffc00f08947 */ /* 0x010fea000383ffff */
[----:B------:R-:W-:Y:S05]  /*9320*/  BRA `(.L_x_209) ;  /* 0xffffffb400f87947 */ /* 0x000fea000383ffff */
.L_x_91:
[----:B------:R-:W-:-:S07]  /*9330*/  MOV R0, UR5 ;  /* 0x0000000500007c02 */ /* 0x000fce0008000f00 */
.L_x_210:
[----:B-1----:R1:W2:Y:S02]  /*9340*/  SYNCS.PHASECHK.TRANS64.TRYWAIT P0, [R0+URZ], R3 ;  /* 0x00000003000075a7 */ /* 0x0022a400080011ff */
[----:B--2---:R-:W-:Y:S05]  /*9350*/  @!P0 NANOSLEEP.SYNCS 0x989680 ;  /* 0x009896800000895d */ /* 0x004fea0003900000 */
[----:B------:R-:W2:Y:S02]  /*9360*/  @!P0 SYNCS.PHASECHK.TRANS64 P0, [R0+URZ], R3 ;  /* 0x00000003000085a7 */ /* 0x000ea400080010ff */
[----:B--2---:R-:W-:Y:S05]  /*9370*/  @!P0 BRA `(.L_x_210) ;  /* 0xfffffffc00f08947 */ /* 0x004fea000383ffff */
[----:B------:R-:W-:Y:S05]  /*9380*/  BRA `(.L_x_211) ;  /* 0xffffffb800047947 */ /* 0x000fea000383ffff */
.L_x_92:
[----:B------:R-:W-:-:S07]  /*9390*/  MOV R0, UR5 ;  /* 0x0000000500007c02 */ /* 0x000fce0008000f00 */
.L_x_212:
[----:B-1----:R1:W2:Y:S02]  /*93a0*/  SYNCS.PHASECHK.TRANS64.TRYWAIT P0, [R0+URZ], R3 ;  /* 0x00000003000075a7 */ /* 0x0022a400080011ff */
[----:B--2---:R-:W-:Y:S05]  /*93b0*/  @!P0 NANOSLEEP.SYNCS 0x989680 ;  /* 0x009896800000895d */ /* 0x004fea0003900000 */
[----:B------:R-:W2:Y:S02]  /*93c0*/  @!P0 SYNCS.PHASECHK.TRANS64 P0, [R0+URZ], R3 ;  /* 0x00000003000085a7 */ /* 0x000ea400080010ff */
[----:B--2---:R-:W-:Y:S05]  /*93d0*/  @!P0 BRA `(.L_x_212) ;  /* 0xfffffffc00f08947 */ /* 0x004fea000383ffff */
[----:B------:R-:W-:Y:S05]  /*93e0*/  BRA `(.L_x_213) ;  /* 0xffffffb800107947 */ /* 0x000fea000383ffff */
.L_x_93:
[----:B-1----:R-:W-:-:S07]  /*93f0*/  MOV R0, UR4 ;  /* 0x0000000400007c02 */ /* 0x002fce0008000f00 */
.L_x_214:
[----:B-1----:R1:W2:Y:S02]  /*9400*/  SYNCS.PHASECHK.TRANS64.TRYWAIT P0, [R0+URZ], R2 ;  /* 0x00000002000075a7 */ /* 0x0022a400080011ff */
[----:B--2---:R-:W-:Y:S05]  /*9410*/  @!P0 NANOSLEEP.SYNCS 0x989680 ;  /* 0x009896800000895d */ /* 0x004fea0003900000 */
[----:B------:R-:W2:Y:S02]  /*9420*/  @!P0 SYNCS.PHASECHK.TRANS64 P0, [R0+URZ], R2 ;  /* 0x00000002000085a7 */ /* 0x000ea400080010ff */
[----:B--2---:R-:W-:Y:S05]  /*9430*/  @!P0 BRA `(.L_x_214) ;  /* 0xfffffffc00f08947 */ /* 0x004fea000383ffff */
[----:B------:R-:W-:Y:S05]  /*9440*/  BRA `(.L_x_215) ;  /* 0xffffffb8001c7947 */ /* 0x000fea000383ffff */
.L_x_98:
[----:B---3--:R3:W4:Y:S02]  /*9450*/  SYNCS.PHASECHK.TRANS64.TRYWAIT P0, [R12+URZ+0x1e0], R0 ;  /* 0x0001e0000c0075a7 */ /* 0x00872400080011ff */
[----:B----4-:R-:W-:Y:S05]  /*9460*/  @!P0 NANOSLEEP.SYNCS 0x989680 ;  /* 0x009896800000895d */ /* 0x010fea0003900000 */
[----:B------:R-:W4:Y:S02]  /*9470*/  @!P0 SYNCS.PHASECHK.TRANS64 P0, [R12+URZ+0x1e0], R0 ;  /* 0x0001e0000c0085a7 */ /* 0x000f2400080010ff */
[----:B----4-:R-:W-:Y:S05]  /*9480*/  @!P0 BRA `(.L_x_98) ;  /* 0xfffffffc00f08947 */ /* 0x010fea000383ffff */
[----:B------:R-:W-:Y:S05]  /*9490*/  BRA `(.L_x_216) ;  /* 0xffffffbc002c7947 */ /* 0x000fea000383ffff */
.L_x_101:
[----:B-1----:R-:W-:Y:S07]  /*94a0*/  MOV R0, UR24 ;  /* 0x0000001800007c02 */ /* 0x002fee0008000f00 */
.L_x_217:
[----:B-1----:R1:W3:Y:S02]  /*94b0*/  SYNCS.PHASECHK.TRANS64.TRYWAIT P2, [R0+URZ+0x1d8], R6 ;  /* 0x0001d806000075a7 */ /* 0x0022e400080411ff */
[----:B---3--:R-:W-:Y:S05]  /*94c0*/  @!P2 NANOSLEEP.SYNCS 0x989680 ;  /* 0x009896800000a95d */ /* 0x008fea0003900000 */
[----:B------:R-:W3:Y:S02]  /*94d0*/  @!P2 SYNCS.PHASECHK.TRANS64 P2, [R0+URZ+0x1d8], R6 ;  /* 0x0001d8060000a5a7 */ /* 0x000ee400080410ff */
[----:B---3--:R-:W-:Y:S05]  /*94e0*/  @!P2 BRA `(.L_x_217) ;  /* 0xfffffffc00f0a947 */ /* 0x008fea000383ffff */
[----:B------:R-:W-:Y:S05]  /*94f0*/  BRA `(.L_x_100) ;  /* 0xffffffc000907947 */ /* 0x000fea000383ffff */
.L_x_104:
[----:B------:R-:W-:Y:S07]  /*9500*/  MOV R0, UR4 ;  /* 0x0000000400007c02 */ /* 0x000fee0008000f00 */
.L_x_218:
[----:B-1----:R1:W3:Y:S02]  /*9510*/  SYNCS.PHASECHK.TRANS64.TRYWAIT P0, [R0+URZ+0x1b8], R9 ;  /* 0x0001b809000075a7 */ /* 0x0022e400080011ff */
[----:B---3--:R-:W-:Y:S05]  /*9520*/  @!P0 NANOSLEEP.SYNCS 0x989680 ;  /* 0x009896800000895d */ /* 0x008fea0003900000 */
[----:B------:R-:W3:Y:S02]  /*9530*/  @!P0 SYNCS.PHASECHK.TRANS64 P0, [R0+URZ+0x1b8], R9 ;  /* 0x0001b809000085a7 */ /* 0x000ee400080010ff */
[----:B---3--:R-:W-:Y:S05]  /*9540*/  @!P0 BRA `(.L_x_218) ;  /* 0xfffffffc00f08947 */ /* 0x008fea000383ffff */
[----:B------:R-:W-:Y:S05]  /*9550*/  BRA `(.L_x_219) ;  /* 0xffffffc000f07947 */ /* 0x000fea000383ffff */
.L_x_105:
[----:B------:R-:W-:Y:S07]  /*9560*/  MOV R6, UR5 ;  /* 0x0000000500067c02 */ /* 0x000fee0008000f00 */
.L_x_220:
[----:B-1----:R1:W3:Y:S02]  /*9570*/  SYNCS.PHASECHK.TRANS64.TRYWAIT P0, [R6+URZ+0x1b8], R0 ;  /* 0x0001b800060075a7 */ /* 0x0022e400080011ff */
[----:B---3--:R-:W-:Y:S05]  /*9580*/  @!P0 NANOSLEEP.SYNCS 0x989680 ;  /* 0x009896800000895d */ /* 0x008fea0003900000 */
[----:B------:R-:W3:Y:S02]  /*9590*/  @!P0 SYNCS.PHASECHK.TRANS64 P0, [R6+URZ+0x1b8], R0 ;  /* 0x0001b800060085a7 */ /* 0x000ee400080010ff */
[----:B---3--:R-:W-:Y:S05]  /*95a0*/  @!P0 BRA `(.L_x_220) ;  /* 0xfffffffc00f08947 */ /* 0x008fea000383ffff */
[----:B------:R-:W-:Y:S05]  /*95b0*/  BRA `(.L_x_221) ;  /* 0xffffffc4004c7947 */ /* 0x000fea000383ffff */
.L_x_107:
[----:B------:R-:W-:-:S07]  /*95c0*/  MOV R0, UR4 ;  /* 0x0000000400007c02 */ /* 0x000fce0008000f00 */
.L_x_222:
[----:B-1----:R1:W4:Y:S02]  /*95d0*/  SYNCS.PHASECHK.TRANS64.TRYWAIT P0, [R0+URZ], R2 ;  /* 0x00000002000075a7 */ /* 0x00232400080011ff */
[----:B----4-:R-:W-:Y:S05]  /*95e0*/  @!P0 NANOSLEEP.SYNCS 0x989680 ;  /* 0x009896800000895d */ /* 0x010fea0003900000 */
[----:B------:R-:W4:Y:S02]  /*95f0*/  @!P0 SYNCS.PHASECHK.TRANS64 P0, [R0+URZ], R2 ;  /* 0x00000002000085a7 */ /* 0x000f2400080010ff */
[----:B----4-:R-:W-:Y:S05]  /*9600*/  @!P0 BRA `(.L_x_222) ;  /* 0xfffffffc00f08947 */ /* 0x010fea000383ffff */
[----:B------:R-:W-:Y:S05]  /*9610*/  BRA `(.L_x_223) ;  /* 0xffffffc400dc7947 */ /* 0x000fea000383ffff */
.L_x_108:
[----:B------:R-:W-:-:S07]  /*9620*/  MOV R0, UR5 ;  /* 0x0000000500007c02 */ /* 0x000fce0008000f00 */
.L_x_224:
[----:B-1----:R1:W4:Y:S02]  /*9630*/  SYNCS.PHASECHK.TRANS64.TRYWAIT P0, [R0+URZ], R2 ;  /* 0x00000002000075a7 */ /* 0x00232400080011ff */
[----:B----4-:R-:W-:Y:S05]  /*9640*/  @!P0 NANOSLEEP.SYNCS 0x989680 ;  /* 0x009896800000895d */ /* 0x010fea0003900000 */
[----:B------:R-:W4:Y:S02]  /*9650*/  @!P0 SYNCS.PHASECHK.TRANS64 P0, [R0+URZ], R2 ;  /* 0x00000002000085a7 */ /* 0x000f2400080010ff */
[----:B----4-:R-:W-:Y:S05]  /*9660*/  @!P0 BRA `(.L_x_224) ;  /* 0xfffffffc00f08947 */ /* 0x010fea000383ffff */
[----:B------:R-:W-:Y:S05]  /*9670*/  BRA `(.L_x_225) ;  /* 0xffffffc400e87947 */ /* 0x000fea000383ffff */
.L_x_110:
[----:B--2---:R2:W4:Y:S02]  /*9680*/  SYNCS.PHASECHK.TRANS64.TRYWAIT P0, [R0+URZ+0x1e0], R2 ;  /* 0x0001e002000075a7 */ /* 0x00452400080011ff */
[----:B----4-:R-:W-:Y:S05]  /*9690*/  @!P0 NANOSLEEP.SYNCS 0x989680 ;  /* 0x009896800000895d */ /* 0x010fea0003900000 */
[----:B------:R-:W4:Y:S02]  /*96a0*/  @!P0 SYNCS.PHASECHK.TRANS64 P0, [R0+URZ+0x1e0], R2 ;  /* 0x0001e002000085a7 */ /* 0x000f2400080010ff */
[----:B----4-:R-:W-:Y:S05]  /*96b0*/  @!P0 BRA `(.L_x_110) ;  /* 0xfffffffc00f08947 */ /* 0x010fea000383ffff */
[----:B------:R-:W-:Y:S05]  /*96c0*/  BRA `(.L_x_226) ;  /* 0xffffffc800d07947 */ /* 0x000fea000383ffff */
.L_x_120:
[----:B-1----:R1:W2:Y:S02]  /*96d0*/  SYNCS.PHASECHK.TRANS64.TRYWAIT P0, [R2+URZ+0x1a0], R4 ;  /* 0x0001a004020075a7 */ /* 0x0022a400080011ff */
[----:B--2---:R-:W-:Y:S05]  /*96e0*/  @!P0 NANOSLEEP.SYNCS 0x989680 ;  /* 0x009896800000895d */ /* 0x004fea0003900000 */
[----:B------:R-:W2:Y:S02]  /*96f0*/  @!P0 SYNCS.PHASECHK.TRANS64 P0, [R2+URZ+0x1a0], R4 ;  /* 0x0001a004020085a7 */ /* 0x000ea400080010ff */
[----:B--2---:R-:W-:Y:S05]  /*9700*/  @!P0 BRA `(.L_x_120) ;  /* 0xfffffffc00f08947 */ /* 0x004fea000383ffff */
[----:B------:R-:W-:Y:S05]  /*9710*/  BRA `(.L_x_119) ;  /* 0xffffffd800247947 */ /* 0x000fea000383ffff */
.L_x_122:
[----:B-1----:R1:W3:Y:S02]  /*9720*/  SYNCS.PHASECHK.TRANS64.TRYWAIT P1, [R27+URZ+0x200], R3 ;  /* 0x000200031b0075a7 */ /* 0x0022e400080211ff */
[----:B---3--:R-:W-:Y:S05]  /*9730*/  @!P1 NANOSLEEP.SYNCS 0x989680 ;  /* 0x009896800000995d */ /* 0x008fea0003900000 */
[----:B------:R-:W3:Y:S02]  /*9740*/  @!P1 SYNCS.PHASECHK.TRANS64 P1, [R27+URZ+0x200], R3 ;  /* 0x000200031b0095a7 */ /* 0x000ee400080210ff */
[----:B---3--:R-:W-:Y:S05]  /*9750*/  @!P1 BRA `(.L_x_122) ;  /* 0xfffffffc00f09947 */ /* 0x008fea000383ffff */
[----:B------:R-:W-:Y:S05]  /*9760*/  BRA `(.L_x_121) ;  /* 0xffffffd800747947 */ /* 0x000fea000383ffff */
.L_x_133:
[----:B-1----:R1:W2:Y:S02]  /*9770*/  SYNCS.PHASECHK.TRANS64.TRYWAIT P0, [R2+URZ+0x1a0], R64 ;  /* 0x0001a040020075a7 */ /* 0x0022a400080011ff */
[----:B--2---:R-:W-:Y:S05]  /*9780*/  @!P0 NANOSLEEP.SYNCS 0x989680 ;  /* 0x009896800000895d */ /* 0x004fea0003900000 */
[----:B------:R-:W2:Y:S02]  /*9790*/  @!P0 SYNCS.PHASECHK.TRANS64 P0, [R2+URZ+0x1a0], R64 ;  /* 0x0001a040020085a7 */ /* 0x000ea400080010ff */
[----:B--2---:R-:W-:Y:S05]  /*97a0*/  @!P0 BRA `(.L_x_133) ;  /* 0xfffffffc00f08947 */ /* 0x004fea000383ffff */
[----:B------:R-:W-:Y:S05]  /*97b0*/  BRA `(.L_x_132) ;  /* 0xffffffe000887947 */ /* 0x000fea000383ffff */
        .weak           $__internal_0_$__cuda_sm10x_tcgen05_guardrail_trap_col_being_dealloced_not_returned_by_alloc
        .type           $__internal_0_$__cuda_sm10x_tcgen05_guardrail_trap_col_being_dealloced_not_returned_by_alloc,@function
        .size           $__internal_0_$__cuda_sm10x_tcgen05_guardrail_trap_col_being_dealloced_not_returned_by_alloc,($__internal_1_$__cuda_sm10x_tcgen05_guardrail_trap_phase_invalid_during_alloc - $__internal_0_$__cuda_sm10x_tcgen05_guardrail_trap_col_being_dealloced_not_returned_by_alloc)
$__internal_0_$__cuda_sm10x_tcgen05_guardrail_trap_col_being_dealloced_not_returned_by_alloc:
[----:B------:R-:W-:Y:S05]  /*97c0*/  BPT.TRAP 0x1 ;  /* 0x000000040000795c */ /* 0x000fea0000300000 */
[----:B------:R-:W-:-:S04]  /*97d0*/  HFMA2 R3, -RZ, RZ, 0, 0 ;  /* 0x00000000ff037431 */ /* 0x000fc800000001ff */
[----:B------:R-:W-:Y:S05]  /*97e0*/  RET.REL.NODEC R2 `(_ZN7cutlass13device_kernelINS_4gemm6kernel13GemmUniversalIN4cute5tupleIJiiiiEEENS1_10collective13CollectiveMmaINS1_35MainloopSm100TmaUmmaWarpSpecializedILi26ELi2ELi4ENS5_IJNS4_1CILi2EEENSA_ILi4EEENSA_ILi1EEEEEEEENS5_IJNSA_ILi64EEESG_NSA_ILi32EEEEEENS_10bfloat16_tENS5_IJlSD_lEEESJ_SK_NS4_8TiledMMAINS4_8MMA_AtomIJNS4_20SM100_MMA_F16BF16_SSISJ_SJ_fLi64ELi64ELNS4_4UMMA5MajorE0ELSP_0ELNSO_7ScaleInE0ELSQ_0EEEEEENS4_6LayoutINS5_IJSD_SD_SD_EEENS5_IJNSA_ILi0EEESV_SV_EEEEENS5_IJNS4_10UnderscoreESY_SY_EEEEENS4_23SM90_TMA_LOAD_MULTICASTENS4_14ComposedLayoutINS4_7SwizzleILi2ELi4ELi3EEENS4_18smem_ptr_flag_bitsILi16EEENST_INS5_IJNSA_ILi8EEESH_EEENS5_IJSH_SD_EEEEEEEvNS4_8identityES11_S1B_vS1C_EENS_8epilogue10collective18CollectiveEpilogueINS1E_23Sm100TmaWarpSpecializedILi3ELi2ELi16ELb1ELb0EEEJSI_NS5_IJNST_ISG_SD_EENST_ISH_SD_EEEEESJ_SK_SJ_SK_NS1E_6fusion15FusionCallbacksIS1I_NS1M_17LinearCombinationISJ_fSJ_fLNS_15FloatRoundStyleE2EEESI_S1L_JEEENS4_5SM1004TMEM4LOAD26SM100_TMEM_LOAD_16dp256b4xENS4_13SM90_TMA_LOADES1B_NS4_17SM75_U32x4_LDSM_NENS4_14SM90_TMA_STOREES1B_NS4_17SM90_U32x4_STSM_NENS4_39AutoVectorizingCopyWithAssumedAlignmentILi128EEEEEEvvEEEEvNT_6ParamsE) ;  /* 0xffffff6802047950 */ /* 0x000fea0003c3ffff */
        .weak           $__internal_1_$__cuda_sm10x_tcgen05_guardrail_trap_phase_invalid_during_alloc
        .type           $__internal_1_$__cuda_sm10x_tcgen05_guardrail_trap_phase_invalid_during_alloc,@function
        .size           $__internal_1_$__cuda_sm10x_tcgen05_guardrail_trap_phase_invalid_during_alloc,($__internal_2_$__cuda_sm10x_tcgen05_guardrail_trap_unallocated_columns_being_dealloced - $__internal_1_$__cuda_sm10x_tcgen05_guardrail_trap_phase_invalid_during_alloc)
$__internal_1_$__cuda_sm10x_tcgen05_guardrail_trap_phase_invalid_during_alloc:
[----:B------:R-:W-:Y:S05]  /*97f0*/  BPT.TRAP 0x1 ;  /* 0x000000040000795c */ /* 0x000fea0000300000 */
[----:B------:R-:W-:-:S04]  /*9800*/  MOV R5, 0x0 ;  /* 0x0000000000057802 */ /* 0x000fc80000000f00 */
[----:B------:R-:W-:Y:S05]  /*9810*/  RET.REL.NODEC R4 `(_ZN7cutlass13device_kernelINS_4gemm6kernel13GemmUniversalIN4cute5tupleIJiiiiEEENS1_10collective13CollectiveMmaINS1_35MainloopSm100TmaUmmaWarpSpecializedILi26ELi2ELi4ENS5_IJNS4_1CILi2EEENSA_ILi4EEENSA_ILi1EEEEEEEENS5_IJNSA_ILi64EEESG_NSA_ILi32EEEEEENS_10bfloat16_tENS5_IJlSD_lEEESJ_SK_NS4_8TiledMMAINS4_8MMA_AtomIJNS4_20SM100_MMA_F16BF16_SSISJ_SJ_fLi64ELi64ELNS4_4UMMA5MajorE0ELSP_0ELNSO_7ScaleInE0ELSQ_0EEEEEENS4_6LayoutINS5_IJSD_SD_SD_EEENS5_IJNSA_ILi0EEESV_SV_EEEEENS5_IJNS4_10UnderscoreESY_SY_EEEEENS4_23SM90_TMA_LOAD_MULTICASTENS4_14ComposedLayoutINS4_7SwizzleILi2ELi4ELi3EEENS4_18smem_ptr_flag_bitsILi16EEENST_INS5_IJNSA_ILi8EEESH_EEENS5_IJSH_SD_EEEEEEEvNS4_8identityES11_S1B_vS1C_EENS_8epilogue10collective18CollectiveEpilogueINS1E_23Sm100TmaWarpSpecializedILi3ELi2ELi16ELb1ELb0EEEJSI_NS5_IJNST_ISG_SD_EENST_ISH_SD_EEEEESJ_SK_SJ_SK_NS1E_6fusion15FusionCallbacksIS1I_NS1M_17LinearCombinationISJ_fSJ_fLNS_15FloatRoundStyleE2EEESI_S1L_JEEENS4_5SM1004TMEM4LOAD26SM100_TMEM_LOAD_16dp256b4xENS4_13SM90_TMA_LOADES1B_NS4_17SM75_U32x4_LDSM_NENS4_14SM90_TMA_STOREES1B_NS4_17SM90_U32x4_STSM_NENS4_39AutoVectorizingCopyWithAssumedAlignmentILi128EEEEEEvvEEEEvNT_6ParamsE) ;  /* 0xffffff6404f87950 */ /* 0x000fea0003c3ffff */
        .weak           $__internal_2_$__cuda_sm10x_tcgen05_guardrail_trap_unallocated_columns_being_dealloced
        .type           $__internal_2_$__cuda_sm10x_tcgen05_guardrail_trap_unallocated_columns_being_dealloced,@function
        .size           $__internal_2_$__cuda_sm10x_tcgen05_guardrail_trap_unallocated_columns_being_dealloced,(.L_x_228 - $__internal_2_$__cuda_sm10x_tcgen05_guardrail_trap_unallocated_columns_being_dealloced)
$__internal_2_$__cuda_sm10x_tcgen05_guardrail_trap_unallocated_columns_being_dealloced:
[----:B------:R-:W-:Y:S05]  /*9820*/  BPT.TRAP 0x1 ;  /* 0x000000040000795c */ /* 0x000fea0000300000 */
[----:B------:R-:W-:-:S04]  /*9830*/  HFMA2 R3, -RZ, RZ, 0, 0 ;  /* 0x00000000ff037431 */ /* 0x000fc800000001ff */
[----:B------:R-:W-:Y:S05]  /*9840*/  RET.REL.NODEC R2 `(_ZN7cutlass13device_kernelINS_4gemm6kernel13GemmUniversalIN4cute5tupleIJiiiiEEENS1_10collective13CollectiveMmaINS1_35MainloopSm100TmaUmmaWarpSpecializedILi26ELi2ELi4ENS5_IJNS4_1CILi2EEENSA_ILi4EEENSA_ILi1EEEEEEEENS5_IJNSA_ILi64EEESG_NSA_ILi32EEEEEENS_10bfloat16_tENS5_IJlSD_lEEESJ_SK_NS4_8TiledMMAINS4_8MMA_AtomIJNS4_20SM100_MMA_F16BF16_SSISJ_SJ_fLi64ELi64ELNS4_4UMMA5MajorE0ELSP_0ELNSO_7ScaleInE0ELSQ_0EEEEEENS4_6LayoutINS5_IJSD_SD_SD_EEENS5_IJNSA_ILi0EEESV_SV_EEEEENS5_IJNS4_10UnderscoreESY_SY_EEEEENS4_23SM90_TMA_LOAD_MULTICASTENS4_14ComposedLayoutINS4_7SwizzleILi2ELi4ELi3EEENS4_18smem_ptr_flag_bitsILi16EEENST_INS5_IJNSA_ILi8EEESH_EEENS5_IJSH_SD_EEEEEEEvNS4_8identityES11_S1B_vS1C_EENS_8epilogue10collective18CollectiveEpilogueINS1E_23Sm100TmaWarpSpecializedILi3ELi2ELi16ELb1ELb0EEEJSI_NS5_IJNST_ISG_SD_EENST_ISH_SD_EEEEESJ_SK_SJ_SK_NS1E_6fusion15FusionCallbacksIS1I_NS1M_17LinearCombinationISJ_fSJ_fLNS_15FloatRoundStyleE2EEESI_S1L_JEEENS4_5SM1004TMEM4LOAD26SM100_TMEM_LOAD_16dp256b4xENS4_13SM90_TMA_LOADES1B_NS4_17SM75_U32x4_LDSM_NENS4_14SM90_TMA_STOREES1B_NS4_17SM90_U32x4_STSM_NENS4_39AutoVectorizingCopyWithAssumedAlignmentILi128EEEEEEvvEEEEvNT_6ParamsE) ;  /* 0xffffff6402ec7950 */ /* 0x000fea0003c3ffff */
.L_x_227:
[----:B------:R-:W-:-:S00]  /*9850*/  BRA `(.L_x_227) ;  /* 0xfffffffc00fc7947 */ /* 0x000fc0000383ffff */
[----:B------:R-:W-:-:S00]  /*9860*/  NOP ;  /* 0x0000000000007918 */ /* 0x000fc00000000000 */
        /* <DEDUP_REMOVED lines=9> */
.L_x_228:


//--------------------- .nv.global.init           --------------------------
	.section	.nv.global.init,"aw",@progbits
.nv.global.init:
	.type		$str$27,@object
	.size		$str$27,($str$28 - $str$27)
$str$27:
        /*0000*/ 	.byte	0x28, 0x61, 0x64, 0x64, 0x72, 0x65, 0x73, 0x73, 0x20, 0x26, 0x20, 0x6d, 0x61, 0x73, 0x6b, 0x29
        /*0010*/ 	.byte	0x20, 0x3d, 0x3d, 0x20, 0x30, 0x00
	.type		$str$28,@object
	.size		$str$28,($str$26 - $str$28)
$str$28:
        /*0016*/ 	.byte	0x2f, 0x74, 0x6d, 0x70, 0x2f, 0x63, 0x75, 0x74, 0x6c, 0x61, 0x73, 0x73, 0x5f, 0x73, 0x77, 0x65
        /*0026*/ 	.byte	0x65, 0x70, 0x5f, 0x73, 0x72, 0x63, 0x2f, 0x69, 0x6e, 0x63, 0x6c, 0x75, 0x64, 0x65, 0x2f, 0x63
        /*0036*/ 	.byte	0x75, 0x74, 0x65, 0x2f, 0x70, 0x6f, 0x69, 0x6e, 0x74, 0x65, 0x72, 0x5f, 0x66, 0x6c, 0x61, 0x67
        /*0046*/ 	.byte	0x67, 0x65, 0x64, 0x2e, 0x68, 0x70, 0x70, 0x00
	.type		$str$26,@object
	.size		$str$26,($str$25 - $str$26)
$str$26:
        /*004e*/ 	.byte	0x2f, 0x74, 0x6d, 0x70, 0x2f, 0x63, 0x75, 0x74, 0x6c, 0x61, 0x73, 0x73, 0x5f, 0x73, 0x77, 0x65
        /*005e*/ 	.byte	0x65, 0x70, 0x5f, 0x73, 0x72, 0x63, 0x2f, 0x69, 0x6e, 0x63, 0x6c, 0x75, 0x64, 0x65, 0x2f, 0x63
        /*006e*/ 	.byte	0x75, 0x74, 0x65, 0x2f, 0x61, 0x74, 0x6f, 0x6d, 0x2f, 0x63, 0x6f, 0x70, 0x79, 0x5f, 0x74, 0x72
        /*007e*/ 	.byte	0x61, 0x69, 0x74, 0x73, 0x5f, 0x73, 0x6d, 0x31, 0x30, 0x30, 0x2e, 0x68, 0x70, 0x70, 0x00
	.type		$str$25,@object
	.size		$str$25,(__unnamed_1 - $str$25)
$str$25:
        /*008d*/ 	.byte	0x28, 0x28, 0x75, 0x69, 0x6e, 0x74, 0x33, 0x32, 0x5f, 0x74, 0x28, 0x74, 0x68, 0x72, 0x65, 0x61
        /*009d*/ 	.byte	0x64, 0x49, 0x64, 0x78, 0x2e, 0x78, 0x29, 0x20, 0x2f, 0x20, 0x33, 0x32, 0x29, 0x20, 0x25, 0x20
        /*00ad*/ 	.byte	0x34, 0x29, 0x20, 0x3d, 0x3d, 0x20, 0x28, 0x28, 0x28, 0x74, 0x6d, 0x65, 0x6d, 0x5f, 0x61, 0x64
        /*00bd*/ 	.byte	0x64, 0x72, 0x20, 0x3e, 0x3e, 0x20, 0x31, 0x36, 0x29, 0x20, 0x2f, 0x20, 0x33, 0x32, 0x29, 0x20
        /*00cd*/ 	.byte	0x25, 0x20, 0x34, 0x29, 0x00
	.type		__unnamed_1,@object
	.size		__unnamed_1,(__unnamed_2 - __unnamed_1)
__unnamed_1:
        /*00d2*/ 	.byte	0x61, 0x75, 0x74, 0x6f, 0x20, 0x63, 0x75, 0x74, 0x65, 0x3a, 0x3a, 0x61, 0x73, 0x5f, 0x70, 0x6f
        /* <DEDUP_REMOVED lines=24> */
        /*0262*/ 	.byte	0x30, 0x34, 0x38, 0x3e, 0x3e, 0x3e, 0x3e, 0x5d, 0x00
	.type		__unnamed_2,@object
	.size		__unnamed_2,(.L_2 - __unnamed_2)
__unnamed_2:
        /* <DEDUP_REMOVED lines=45> */
        /*053b*/ 	.byte	0x3e, 0x3e, 0x3e, 0x5d, 0x00
.L_2:


//--------------------- .nv.shared._ZN7cutlass13device_kernelINS_4gemm6kernel13GemmUniversalIN4cute5tupleIJiiiiEEENS1_10collective13CollectiveMmaINS1_35MainloopSm100TmaUmmaWarpSpecializedILi26ELi2ELi4ENS5_IJNS4_1CILi2EEENSA_ILi4EEENSA_ILi1EEEEEEEENS5_IJNSA_ILi64EEESG_NSA_ILi32EEEEEENS_10bfloat16_tENS5_IJlSD_lEEESJ_SK_NS4_8TiledMMAINS4_8MMA_AtomIJNS4_20SM100_MMA_F16BF16_SSISJ_SJ_fLi64ELi64ELNS4_4UMMA5MajorE0ELSP_0ELNSO_7ScaleInE0ELSQ_0EEEEEENS4_6LayoutINS5_IJSD_SD_SD_EEENS5_IJNSA_ILi0EEESV_SV_EEEEENS5_IJNS4_10UnderscoreESY_SY_EEEEENS4_23SM90_TMA_LOAD_MULTICASTENS4_14ComposedLayoutINS4_7SwizzleILi2ELi4ELi3EEENS4_18smem_ptr_flag_bitsILi16EEENST_INS5_IJNSA_ILi8EEESH_EEENS5_IJSH_SD_EEEEEEEvNS4_8identityES11_S1B_vS1C_EENS_8epilogue10collective18CollectiveEpilogueINS1E_23Sm100TmaWarpSpecializedILi3ELi2ELi16ELb1ELb0EEEJSI_NS5_IJNST_ISG_SD_EENST_ISH_SD_EEEEESJ_SK_SJ_SK_NS1E_6fusion15FusionCallbacksIS1I_NS1M_17LinearCombinationISJ_fSJ_fLNS_15FloatRoundStyleE2EEESI_S1L_JEEENS4_5SM1004TMEM4LOAD26SM100_TMEM_LOAD_16dp256b4xENS4_13SM90_TMA_LOADES1B_NS4_17SM75_U32x4_LDSM_NENS4_14SM90_TMA_STOREES1B_NS4_17SM90_U32x4_STSM_NENS4_39AutoVectorizingCopyWithAssumedAlignmentILi128EEEEEEvvEEEEvNT_6ParamsE --------------------------
	.section	.nv.shared._ZN7cutlass13device_kernelINS_4gemm6kernel13GemmUniversalIN4cute5tupleIJiiiiEEENS1_10collective13CollectiveMmaINS1_35MainloopSm100TmaUmmaWarpSpecializedILi26ELi2ELi4ENS5_IJNS4_1CILi2EEENSA_ILi4EEENSA_ILi1EEEEEEEENS5_IJNSA_ILi64EEESG_NSA_ILi32EEEEEENS_10bfloat16_tENS5_IJlSD_lEEESJ_SK_NS4_8TiledMMAINS4_8MMA_AtomIJNS4_20SM100_MMA_F16BF16_SSISJ_SJ_fLi64ELi64ELNS4_4UMMA5MajorE0ELSP_0ELNSO_7ScaleInE0ELSQ_0EEEEEENS4_6LayoutINS5_IJSD_SD_SD_EEENS5_IJNSA_ILi0EEESV_SV_EEEEENS5_IJNS4_10UnderscoreESY_SY_EEEEENS4_23SM90_TMA_LOAD_MULTICASTENS4_14ComposedLayoutINS4_7SwizzleILi2ELi4ELi3EEENS4_18smem_ptr_flag_bitsILi16EEENST_INS5_IJNSA_ILi8EEESH_EEENS5_IJSH_SD_EEEEEEEvNS4_8identityES11_S1B_vS1C_EENS_8epilogue10collective18CollectiveEpilogueINS1E_23Sm100TmaWarpSpecializedILi3ELi2ELi16ELb1ELb0EEEJSI_NS5_IJNST_ISG_SD_EENST_ISH_SD_EEEEESJ_SK_SJ_SK_NS1E_6fusion15FusionCallbacksIS1I_NS1M_17LinearCombinationISJ_fSJ_fLNS_15FloatRoundStyleE2EEESI_S1L_JEEENS4_5SM1004TMEM4LOAD26SM100_TMEM_LOAD_16dp256b4xENS4_13SM90_TMA_LOADES1B_NS4_17SM75_U32x4_LDSM_NENS4_14SM90_TMA_STOREES1B_NS4_17SM90_U32x4_STSM_NENS4_39AutoVectorizingCopyWithAssumedAlignmentILi128EEEEEEvvEEEEvNT_6ParamsE,"aw",@nobits
	.sectionflags	@""
	.align	16
	.zero		1024


//--------------------- .nv.shared.reserved.0     --------------------------
	.section	.nv.shared.reserved.0,"aw",@nobits
	.weak		__nv_reservedSMEM_offset_0_alias
	.size		__nv_reservedSMEM_offset_0_alias, 0, 64
	.other		__nv_reservedSMEM_offset_0_alias,@"STO_CUDA_RESERVED_SHARED STV_DEFAULT"
__nv_reservedSMEM_offset_0_alias:
	.zero		0
.nv.shared.reserved.0:
	.zero		64
	.weak		__nv_reservedSMEM_tcgen05_partition
	.type		__nv_reservedSMEM_tcgen05_partition,@object
	.size		__nv_reservedSMEM_tcgen05_partition,(.L_0 - __nv_reservedSMEM_tcgen05_partition)
__nv_reservedSMEM_tcgen05_partition:
	.zero		32
.L_0:


//--------------------- .nv.global                --------------------------
	.section	.nv.global,"aw",@nobits
.nv.global:
	.type		_ZN40_INTERNAL_7509e0d6_4_k_cu_b95b604e_239054cute1_E,@object
	.size		_ZN40_INTERNAL_7509e0d6_4_k_cu_b95b604e_239054cute1_E,(_ZN40_INTERNAL_7509e0d6_4_k_cu_b95b604e_239054cuda3std3__45__cpo6cbeginE - _ZN40_INTERNAL_7509e0d6_4_k_cu_b95b604e_239054cute1_E)
_ZN40_INTERNAL_7509e0d6_4_k_cu_b95b604e_239054cute1_E:
	.zero		1
	.type		_ZN40_INTERNAL_7509e0d6_4_k_cu_b95b604e_239054cuda3std3__45__cpo6cbeginE,@object
	.size		_ZN40_INTERNAL_7509e0d6_4_k_cu_b95b604e_239054cuda3std3__45__cpo6cbeginE,(_ZN40_INTERNAL_7509e0d6_4_k_cu_b95b604e_239054cuda3std3__48in_placeE - _ZN40_INTERNAL_7509e0d6_4_k_cu_b95b604e_239054cuda3std3__45__cpo6cbeginE)
_ZN40_INTERNAL_7509e0d6_4_k_cu_b95b604e_239054cuda3std3__45__cpo6cbeginE:
	.zero		1
	.type		_ZN40_INTERNAL_7509e0d6_4_k_cu_b95b604e_239054cuda3std3__48in_placeE,@object
	.size		_ZN40_INTERNAL_7509e0d6_4_k_cu_b95b604e_239054cuda3std3__48in_placeE,(_ZN40_INTERNAL_7509e0d6_4_k_cu_b95b604e_239054cuda3std6ranges3__45__cpo9iter_moveE - _ZN40_INTERNAL_7509e0d6_4_k_cu_b95b604e_239054cuda3std3__48in_placeE)
_ZN40_INTERNAL_7509e0d6_4_k_cu_b95b604e_239054cuda3std3__48in_placeE:
	.zero		1
	.type		_ZN40_INTERNAL_7509e0d6_4_k_cu_b95b604e_239054cuda3std6ranges3__45__cpo9iter_moveE,@object
	.size		_ZN40_INTERNAL_7509e0d6_4_k_cu_b95b604e_239054cuda3std6ranges3__45__cpo9iter_moveE,(_ZN40_INTERNAL_7509e0d6_4_k_cu_b95b604e_239054cuda3std3__45__cpo5beginE - _ZN40_INTERNAL_7509e0d6_4_k_cu_b95b604e_239054cuda3std6ranges3__45__cpo9iter_moveE)
_ZN40_INTERNAL_7509e0d6_4_k_cu_b95b604e_239054cuda3std6ranges3__45__cpo9iter_moveE:
	.zero		1
	.type		_ZN40_INTERNAL_7509e0d6_4_k_cu_b95b604e_239054cuda3std3__45__cpo5beginE,@object
	.size		_ZN40_INTERNAL_7509e0d6_4_k_cu_b95b604e_239054cuda3std3__45__cpo5beginE,(_ZN40_INTERNAL_7509e0d6_4_k_cu_b95b604e_239054cuda3std3__442_GLOBAL__N__7509e0d6_4_k_cu_b95b604e_239056ignoreE - _ZN40_INTERNAL_7509e0d6_4_k_cu_b95b604e_239054cuda3std3__45__cpo5beginE)
_ZN40_INTERNAL_7509e0d6_4_k_cu_b95b604e_239054cuda3std3__45__cpo5beginE:
	.zero		1
	.type		_ZN40_INTERNAL_7509e0d6_4_k_cu_b95b604e_239054cuda3std3__442_GLOBAL__N__7509e0d6_4_k_cu_b95b604e_239056ignoreE,@object
	.size		_ZN40_INTERNAL_7509e0d6_4_k_cu_b95b604e_239054cuda3std3__442_GLOBAL__N__7509e0d6_4_k_cu_b95b604e_239056ignoreE,(_ZN40_INTERNAL_7509e0d6_4_k_cu_b95b604e_239054cute7productE - _ZN40_INTERNAL_7509e0d6_4_k_cu_b95b604e_239054cuda3std3__442_GLOBAL__N__7509e0d6_4_k_cu_b95b604e_239056ignoreE)
_ZN40_INTERNAL_7509e0d6_4_k_cu_b95b604e_239054cuda3std3__442_GLOBAL__N__7509e0d6_4_k_cu_b95b604e_239056ignoreE:
	.zero		1
	.type		_ZN40_INTERNAL_7509e0d6_4_k_cu_b95b604e_239054cute7productE,@object
	.size		_ZN40_INTERNAL_7509e0d6_4_k_cu_b95b604e_239054cute7productE,(_ZN40_INTERNAL_7509e0d6_4_k_cu_b95b604e_239054cuda3std3__45__cpo3endE - _ZN40_INTERNAL_7509e0d6_4_k_cu_b95b604e_239054cute7productE)
_ZN40_INTERNAL_7509e0d6_4_k_cu_b95b604e_239054cute7productE:
	.zero		1
	.type		_ZN40_INTERNAL_7509e0d6_4_k_cu_b95b604e_239054cuda3std3__45__cpo3endE,@object
	.size		_ZN40_INTERNAL_7509e0d6_4_k_cu_b95b604e_239054cuda3std3__45__cpo3endE,(_ZN40_INTERNAL_7509e0d6_4_k_cu_b95b604e_239054cuda3std3__419piecewise_constructE - _ZN40_INTERNAL_7509e0d6_4_k_cu_b95b604e_239054cuda3std3__45__cpo3endE)
_ZN40_INTERNAL_7509e0d6_4_k_cu_b95b604e_239054cuda3std3__45__cpo3endE:
	.zero		1
	.type		_ZN40_INTERNAL_7509e0d6_4_k_cu_b95b604e_239054cuda3std3__419piecewise_constructE,@object
	.size		_ZN40_INTERNAL_7509e0d6_4_k_cu_b95b604e_239054cuda3std3__419piecewise_constructE,(_ZN40_INTERNAL_7509e0d6_4_k_cu_b95b604e_239054cuda3std3__45__cpo4cendE - _ZN40_INTERNAL_7509e0d6_4_k_cu_b95b604e_239054cuda3std3__419piecewise_constructE)
_ZN40_INTERNAL_7509e0d6_4_k_cu_b95b604e_239054cuda3std3__419piecewise_constructE:
	.zero		1
	.type		_ZN40_INTERNAL_7509e0d6_4_k_cu_b95b604e_239054cuda3std3__45__cpo4cendE,@object
	.size		_ZN40_INTERNAL_7509e0d6_4_k_cu_b95b604e_239054cuda3std3__45__cpo4cendE,(_ZN40_INTERNAL_7509e0d6_4_k_cu_b95b604e_239054cuda3std6ranges3__45__cpo4swapE - _ZN40_INTERNAL_7509e0d6_4_k_cu_b95b604e_239054cuda3std3__45__cpo4cendE)
_ZN40_INTERNAL_7509e0d6_4_k_cu_b95b604e_239054cuda3std3__45__cpo4cendE:
	.zero		1
	.type		_ZN40_INTERNAL_7509e0d6_4_k_cu_b95b604e_239054cuda3std6ranges3__45__cpo4swapE,@object
	.size		_ZN40_INTERNAL_7509e0d6_4_k_cu_b95b604e_239054cuda3std6ranges3__45__cpo4swapE,(.L_10 - _ZN40_INTERNAL_7509e0d6_4_k_cu_b95b604e_239054cuda3std6ranges3__45__cpo4swapE)
_ZN40_INTERNAL_7509e0d6_4_k_cu_b95b604e_239054cuda3std6ranges3__45__cpo4swapE:
	.zero		1
.L_10:


//--------------------- .nv.constant0._ZN7cutlass13device_kernelINS_4gemm6kernel13GemmUniversalIN4cute5tupleIJiiiiEEENS1_10collective13CollectiveMmaINS1_35MainloopSm100TmaUmmaWarpSpecializedILi26ELi2ELi4ENS5_IJNS4_1CILi2EEENSA_ILi4EEENSA_ILi1EEEEEEEENS5_IJNSA_ILi64EEESG_NSA_ILi32EEEEEENS_10bfloat16_tENS5_IJlSD_lEEESJ_SK_NS4_8TiledMMAINS4_8MMA_AtomIJNS4_20SM100_MMA_F16BF16_SSISJ_SJ_fLi64ELi64ELNS4_4UMMA5MajorE0ELSP_0ELNSO_7ScaleInE0ELSQ_0EEEEEENS4_6LayoutINS5_IJSD_SD_SD_EEENS5_IJNSA_ILi0EEESV_SV_EEEEENS5_IJNS4_10UnderscoreESY_SY_EEEEENS4_23SM90_TMA_LOAD_MULTICASTENS4_14ComposedLayoutINS4_7SwizzleILi2ELi4ELi3EEENS4_18smem_ptr_flag_bitsILi16EEENST_INS5_IJNSA_ILi8EEESH_EEENS5_IJSH_SD_EEEEEEEvNS4_8identityES11_S1B_vS1C_EENS_8epilogue10collective18CollectiveEpilogueINS1E_23Sm100TmaWarpSpecializedILi3ELi2ELi16ELb1ELb0EEEJSI_NS5_IJNST_ISG_SD_EENST_ISH_SD_EEEEESJ_SK_SJ_SK_NS1E_6fusion15FusionCallbacksIS1I_NS1M_17LinearCombinationISJ_fSJ_fLNS_15FloatRoundStyleE2EEESI_S1L_JEEENS4_5SM1004TMEM4LOAD26SM100_TMEM_LOAD_16dp256b4xENS4_13SM90_TMA_LOADES1B_NS4_17SM75_U32x4_LDSM_NENS4_14SM90_TMA_STOREES1B_NS4_17SM90_U32x4_STSM_NENS4_39AutoVectorizingCopyWithAssumedAlignmentILi128EEEEEEvvEEEEvNT_6ParamsE --------------------------
	.section	.nv.constant0._ZN7cutlass13device_kernelINS_4gemm6kernel13GemmUniversalIN4cute5tupleIJiiiiEEENS1_10collective13CollectiveMmaINS1_35MainloopSm100TmaUmmaWarpSpecializedILi26ELi2ELi4ENS5_IJNS4_1CILi2EEENSA_ILi4EEENSA_ILi1EEEEEEEENS5_IJNSA_ILi64EEESG_NSA_ILi32EEEEEENS_10bfloat16_tENS5_IJlSD_lEEESJ_SK_NS4_8TiledMMAINS4_8MMA_AtomIJNS4_20SM100_MMA_F16BF16_SSISJ_SJ_fLi64ELi64ELNS4_4UMMA5MajorE0ELSP_0ELNSO_7ScaleInE0ELSQ_0EEEEEENS4_6LayoutINS5_IJSD_SD_SD_EEENS5_IJNSA_ILi0EEESV_SV_EEEEENS5_IJNS4_10UnderscoreESY_SY_EEEEENS4_23SM90_TMA_LOAD_MULTICASTENS4_14ComposedLayoutINS4_7SwizzleILi2ELi4ELi3EEENS4_18smem_ptr_flag_bitsILi16EEENST_INS5_IJNSA_ILi8EEESH_EEENS5_IJSH_SD_EEEEEEEvNS4_8identityES11_S1B_vS1C_EENS_8epilogue10collective18CollectiveEpilogueINS1E_23Sm100TmaWarpSpecializedILi3ELi2ELi16ELb1ELb0EEEJSI_NS5_IJNST_ISG_SD_EENST_ISH_SD_EEEEESJ_SK_SJ_SK_NS1E_6fusion15FusionCallbacksIS1I_NS1M_17LinearCombinationISJ_fSJ_fLNS_15FloatRoundStyleE2EEESI_S1L_JEEENS4_5SM1004TMEM4LOAD26SM100_TMEM_LOAD_16dp256b4xENS4_13SM90_TMA_LOADES1B_NS4_17SM75_U32x4_LDSM_NENS4_14SM90_TMA_STOREES1B_NS4_17SM90_U32x4_STSM_NENS4_39AutoVectorizingCopyWithAssumedAlignmentILi128EEEEEEvvEEEEvNT_6ParamsE,"a",@progbits
	.sectionflags	@""
	.align	4
.nv.constant0._ZN7cutlass13device_kernelINS_4gemm6kernel13GemmUniversalIN4cute5tupleIJiiiiEEENS1_10collective13CollectiveMmaINS1_35MainloopSm100TmaUmmaWarpSpecializedILi26ELi2ELi4ENS5_IJNS4_1CILi2EEENSA_ILi4EEENSA_ILi1EEEEEEEENS5_IJNSA_ILi64EEESG_NSA_ILi32EEEEEENS_10bfloat16_tENS5_IJlSD_lEEESJ_SK_NS4_8TiledMMAINS4_8MMA_AtomIJNS4_20SM100_MMA_F16BF16_SSISJ_SJ_fLi64ELi64ELNS4_4UMMA5MajorE0ELSP_0ELNSO_7ScaleInE0ELSQ_0EEEEEENS4_6LayoutINS5_IJSD_SD_SD_EEENS5_IJNSA_ILi0EEESV_SV_EEEEENS5_IJNS4_10UnderscoreESY_SY_EEEEENS4_23SM90_TMA_LOAD_MULTICASTENS4_14ComposedLayoutINS4_7SwizzleILi2ELi4ELi3EEENS4_18smem_ptr_flag_bitsILi16EEENST_INS5_IJNSA_ILi8EEESH_EEENS5_IJSH_SD_EEEEEEEvNS4_8identityES11_S1B_vS1C_EENS_8epilogue10collective18CollectiveEpilogueINS1E_23Sm100TmaWarpSpecializedILi3ELi2ELi16ELb1ELb0EEEJSI_NS5_IJNST_ISG_SD_EENST_ISH_SD_EEEEESJ_SK_SJ_SK_NS1E_6fusion15FusionCallbacksIS1I_NS1M_17LinearCombinationISJ_fSJ_fLNS_15FloatRoundStyleE2EEESI_S1L_JEEENS4_5SM1004TMEM4LOAD26SM100_TMEM_LOAD_16dp256b4xENS4_13SM90_TMA_LOADES1B_NS4_17SM75_U32x4_LDSM_NENS4_14SM90_TMA_STOREES1B_NS4_17SM90_U32x4_STSM_NENS4_39AutoVectorizingCopyWithAssumedAlignmentILi128EEEEEEvvEEEEvNT_6ParamsE:
	.zero		2944


//--------------------- SYMBOLS --------------------------

	.type		.nv.reservedSmem.offset0,@object
	.size		.nv.reservedSmem.offset0,0x4
	.type		.nv.reservedSmem.cap,@object
	.size		.nv.reservedSmem.cap,0x4
	.type		__assertfail,@function
